	.target	sm_90a

	.elftype	@"ET_EXEC"


//--------------------- .note.nv.tkinfo           --------------------------
	.section	.note.nv.tkinfo,"",@"SHT_NOTE"
	.sectionflags	@"SHF_NOTE_NV_TKINFO"
	.tkinfo
        /*0018*/ 	.word	0x00000002
        /*0030*/ 	.string	""
        /*0030*/ 	.string	"ptxas"
        /*0030*/ 	.string	"Cuda compilation tools, release 13.0, V13.0.88"
        /*0030*/ 	.string	"Build cuda_13.0.r13.0/compiler.36424714_0"
        /*0030*/ 	.string	"-arch sm_90a -m 64 "



//--------------------- .note.nv.cuinfo           --------------------------
	.section	.note.nv.cuinfo,"",@"SHT_NOTE"
	.sectionflags	@"SHF_NOTE_NV_CUINFO"
        /*0018*/ 	.short	0x0002
        /*001a*/ 	.short	0x005a
        /*001c*/ 	.short	0x0082
	.zero		2


//--------------------- .nv.info                  --------------------------
	.section	.nv.info,"",@"SHT_CUDA_INFO"
	.align	4


	//----- nvinfo : EIATTR_REGCOUNT
	.align		4
        /*0000*/ 	.byte	0x04, 0x2f
        /*0002*/ 	.short	(.L_15 - .L_14)
	.align		4
.L_14:
        /*0004*/ 	.word	index@(_ZN7cutlass13device_kernelINS_4gemm6kernel13GemmUniversalIN4cute5tupleIJiiiiEEENS1_10collective13CollectiveMmaINS1_34MainloopSm90TmaGmmaWarpSpecializedILi90ENS5_IJNS4_1CILi1EEESB_SB_EEENS1_32KernelTmaWarpSpecializedPingpongEEENS5_IJNSA_ILi64EEENSA_ILi16EEENSA_ILi32EEEEEEaNS5_IJlSB_lEEEaSJ_NS4_8TiledMMAINS4_8MMA_AtomIJNS4_4SM904GMMA26MMA_64x16x32_S32S8S8_SS_TNEEEENS4_6LayoutISC_NS5_IJNSA_ILi0EEESR_SR_EEEEENS5_IJNS4_10UnderscoreESU_SU_EEEEENS4_13SM90_TMA_LOADENS4_14ComposedLayoutINS4_7SwizzleILi1ELi4ELi3EEENS4_18smem_ptr_flag_bitsILi8EEENSQ_INS5_IJNSA_ILi8EEESH_EEENS5_IJSH_SB_EEEEEEEvNS4_8identityESX_S17_vS18_EENS_8epilogue10collective6detail29Sm90TmaWarpSpecializedAdapterINS1B_15DefaultEpilogueIaSJ_SJ_NS1A_6thread17LinearCombinationIaLi1EiiLNS1F_9ScaleType4KindE0ELNS_15FloatRoundStyleE2EaEENS1_15EpilogueDefaultEEEEEvvEEEEvNT_6ParamsE)
        /*0008*/ 	.word	0x000000a8


	//----- nvinfo : EIATTR_FRAME_SIZE
	.align		4
.L_15:
        /*000c*/ 	.byte	0x04, 0x11
        /*000e*/ 	.short	(.L_17 - .L_16)
	.align		4
.L_16:
        /*0010*/ 	.word	index@(_ZN7cutlass13device_kernelINS_4gemm6kernel13GemmUniversalIN4cute5tupleIJiiiiEEENS1_10collective13CollectiveMmaINS1_34MainloopSm90TmaGmmaWarpSpecializedILi90ENS5_IJNS4_1CILi1EEESB_SB_EEENS1_32KernelTmaWarpSpecializedPingpongEEENS5_IJNSA_ILi64EEENSA_ILi16EEENSA_ILi32EEEEEEaNS5_IJlSB_lEEEaSJ_NS4_8TiledMMAINS4_8MMA_AtomIJNS4_4SM904GMMA26MMA_64x16x32_S32S8S8_SS_TNEEEENS4_6LayoutISC_NS5_IJNSA_ILi0EEESR_SR_EEEEENS5_IJNS4_10UnderscoreESU_SU_EEEEENS4_13SM90_TMA_LOADENS4_14ComposedLayoutINS4_7SwizzleILi1ELi4ELi3EEENS4_18smem_ptr_flag_bitsILi8EEENSQ_INS5_IJNSA_ILi8EEESH_EEENS5_IJSH_SB_EEEEEEEvNS4_8identityESX_S17_vS18_EENS_8epilogue10collective6detail29Sm90TmaWarpSpecializedAdapterINS1B_15DefaultEpilogueIaSJ_SJ_NS1A_6thread17LinearCombinationIaLi1EiiLNS1F_9ScaleType4KindE0ELNS_15FloatRoundStyleE2EaEENS1_15EpilogueDefaultEEEEEvvEEEEvNT_6ParamsE)
        /*0014*/ 	.word	0x00000000


	//----- nvinfo : EIATTR_MIN_STACK_SIZE
	.align		4
.L_17:
        /*0018*/ 	.byte	0x04, 0x12
        /*001a*/ 	.short	(.L_19 - .L_18)
	.align		4
.L_18:
        /*001c*/ 	.word	index@(_ZN7cutlass13device_kernelINS_4gemm6kernel13GemmUniversalIN4cute5tupleIJiiiiEEENS1_10collective13CollectiveMmaINS1_34MainloopSm90TmaGmmaWarpSpecializedILi90ENS5_IJNS4_1CILi1EEESB_SB_EEENS1_32KernelTmaWarpSpecializedPingpongEEENS5_IJNSA_ILi64EEENSA_ILi16EEENSA_ILi32EEEEEEaNS5_IJlSB_lEEEaSJ_NS4_8TiledMMAINS4_8MMA_AtomIJNS4_4SM904GMMA26MMA_64x16x32_S32S8S8_SS_TNEEEENS4_6LayoutISC_NS5_IJNSA_ILi0EEESR_SR_EEEEENS5_IJNS4_10UnderscoreESU_SU_EEEEENS4_13SM90_TMA_LOADENS4_14ComposedLayoutINS4_7SwizzleILi1ELi4ELi3EEENS4_18smem_ptr_flag_bitsILi8EEENSQ_INS5_IJNSA_ILi8EEESH_EEENS5_IJSH_SB_EEEEEEEvNS4_8identityESX_S17_vS18_EENS_8epilogue10collective6detail29Sm90TmaWarpSpecializedAdapterINS1B_15DefaultEpilogueIaSJ_SJ_NS1A_6thread17LinearCombinationIaLi1EiiLNS1F_9ScaleType4KindE0ELNS_15FloatRoundStyleE2EaEENS1_15EpilogueDefaultEEEEEvvEEEEvNT_6ParamsE)
        /*0020*/ 	.word	0x00000000
.L_19:


//--------------------- .nv.compat                --------------------------
	.section	.nv.compat,"",@"SHT_CUDA_COMPAT_INFO"
	.align	4
        /*0000*/ 	.byte	0x02, 0x09, 0x01, 0x00, 0x02, 0x02, 0x04, 0x00, 0x02, 0x05, 0x05, 0x00, 0x03, 0x07, 0x01, 0x01
        /*0010*/ 	.byte	0x02, 0x03, 0x01, 0x00, 0x02, 0x06, 0x01, 0x00, 0x04, 0x0b, 0x08, 0x00, 0x00, 0x00, 0x00, 0x00
        /*0020*/ 	.byte	0x00, 0x00, 0x00, 0x00


//--------------------- .nv.info._ZN7cutlass13device_kernelINS_4gemm6kernel13GemmUniversalIN4cute5tupleIJiiiiEEENS1_10collective13CollectiveMmaINS1_34MainloopSm90TmaGmmaWarpSpecializedILi90ENS5_IJNS4_1CILi1EEESB_SB_EEENS1_32KernelTmaWarpSpecializedPingpongEEENS5_IJNSA_ILi64EEENSA_ILi16EEENSA_ILi32EEEEEEaNS5_IJlSB_lEEEaSJ_NS4_8TiledMMAINS4_8MMA_AtomIJNS4_4SM904GMMA26MMA_64x16x32_S32S8S8_SS_TNEEEENS4_6LayoutISC_NS5_IJNSA_ILi0EEESR_SR_EEEEENS5_IJNS4_10UnderscoreESU_SU_EEEEENS4_13SM90_TMA_LOADENS4_14ComposedLayoutINS4_7SwizzleILi1ELi4ELi3EEENS4_18smem_ptr_flag_bitsILi8EEENSQ_INS5_IJNSA_ILi8EEESH_EEENS5_IJSH_SB_EEEEEEEvNS4_8identityESX_S17_vS18_EENS_8epilogue10collective6detail29Sm90TmaWarpSpecializedAdapterINS1B_15DefaultEpilogueIaSJ_SJ_NS1A_6thread17LinearCombinationIaLi1EiiLNS1F_9ScaleType4KindE0ELNS_15FloatRoundStyleE2EaEENS1_15EpilogueDefaultEEEEEvvEEEEvNT_6ParamsE --------------------------
	.section	.nv.info._ZN7cutlass13device_kernelINS_4gemm6kernel13GemmUniversalIN4cute5tupleIJiiiiEEENS1_10collective13CollectiveMmaINS1_34MainloopSm90TmaGmmaWarpSpecializedILi90ENS5_IJNS4_1CILi1EEESB_SB_EEENS1_32KernelTmaWarpSpecializedPingpongEEENS5_IJNSA_ILi64EEENSA_ILi16EEENSA_ILi32EEEEEEaNS5_IJlSB_lEEEaSJ_NS4_8TiledMMAINS4_8MMA_AtomIJNS4_4SM904GMMA26MMA_64x16x32_S32S8S8_SS_TNEEEENS4_6LayoutISC_NS5_IJNSA_ILi0EEESR_SR_EEEEENS5_IJNS4_10UnderscoreESU_SU_EEEEENS4_13SM90_TMA_LOADENS4_14ComposedLayoutINS4_7SwizzleILi1ELi4ELi3EEENS4_18smem_ptr_flag_bitsILi8EEENSQ_INS5_IJNSA_ILi8EEESH_EEENS5_IJSH_SB_EEEEEEEvNS4_8identityESX_S17_vS18_EENS_8epilogue10collective6detail29Sm90TmaWarpSpecializedAdapterINS1B_15DefaultEpilogueIaSJ_SJ_NS1A_6thread17LinearCombinationIaLi1EiiLNS1F_9ScaleType4KindE0ELNS_15FloatRoundStyleE2EaEENS1_15EpilogueDefaultEEEEEvvEEEEvNT_6ParamsE,"",@"SHT_CUDA_INFO"
	.sectionflags	@""
	.align	4


	//----- nvinfo : EIATTR_CUDA_API_VERSION
	.align		4
        /*0000*/ 	.byte	0x04, 0x37
        /*0002*/ 	.short	(.L_21 - .L_20)
.L_20:
        /*0004*/ 	.word	0x00000082


	//----- nvinfo : EIATTR_KPARAM_INFO
	.align		4
.L_21:
        /*0008*/ 	.byte	0x04, 0x17
        /*000a*/ 	.short	(.L_23 - .L_22)
.L_22:
        /*000c*/ 	.word	0x00000000
        /*0010*/ 	.short	0x0000
        /*0012*/ 	.short	0x0070
        /*0014*/ 	.byte	0x00, 0xf0, 0x01, 0x10


	//----- nvinfo : EIATTR_SPARSE_MMA_MASK
	.align		4
.L_23:
        /*0018*/ 	.byte	0x03, 0x50
        /*001a*/ 	.short	0x0000


	//----- nvinfo : EIATTR_MAXREG_COUNT
	.align		4
        /*001c*/ 	.byte	0x03, 0x1b
        /*001e*/ 	.short	0x00a8


	//----- nvinfo : EIATTR_NUM_BARRIERS
	.align		4
        /*0020*/ 	.byte	0x02, 0x4c
        /*0022*/ 	.byte	0x01
	.zero		1


	//----- nvinfo : EIATTR_EXTERNS
	.align		4
        /*0024*/ 	.byte	0x04, 0x0f
        /*0026*/ 	.short	(.L_25 - .L_24)


	//   ....[0]....
	.align		4
.L_24:
        /*0028*/ 	.word	index@(__assertfail)


	//----- nvinfo : EIATTR_MERCURY_ISA_VERSION
	.align		4
.L_25:
        /*002c*/ 	.byte	0x03, 0x5f
        /*002e*/ 	.short	0x0101


	//----- nvinfo : EIATTR_INT_WARP_WIDE_INSTR_OFFSETS
	.align		4
        /*0030*/ 	.byte	0x04, 0x31
        /*0032*/ 	.short	(.L_27 - .L_26)


	//   ....[0]....
.L_26:
        /*0034*/ 	.word	0x00000ec0


	//   ....[1]....
        /*0038*/ 	.word	0x00000ee0


	//   ....[2]....
        /*003c*/ 	.word	0x00000f60


	//   ....[3]....
        /*0040*/ 	.word	0x00000f70


	//   ....[4]....
        /*0044*/ 	.word	0x00000f80


	//   ....[5]....
        /*0048*/ 	.word	0x00000fa0


	//   ....[6]....
        /*004c*/ 	.word	0x00001030


	//   ....[7]....
        /*0050*/ 	.word	0x00001050


	//----- nvinfo : EIATTR_COOP_GROUP_MASK_REGIDS
	.align		4
.L_27:
        /*0054*/ 	.byte	0x04, 0x29
        /*0056*/ 	.short	(.L_29 - .L_28)


	//   ....[0]....
.L_28:
        /*0058*/ 	.word	0xffffffff


	//   ....[1]....
        /*005c*/ 	.word	0xffffffff


	//   ....[2]....
        /*0060*/ 	.word	0xffffffff


	//   ....[3]....
        /*0064*/ 	.word	0xffffffff


	//   ....[4]....
        /*0068*/ 	.word	0xffffffff


	//   ....[5]....
        /*006c*/ 	.word	0xffffffff


	//----- nvinfo : EIATTR_COOP_GROUP_INSTR_OFFSETS
	.align		4
.L_29:
        /*0070*/ 	.byte	0x04, 0x28
        /*0072*/ 	.short	(.L_31 - .L_30)


	//   ....[0]....
.L_30:
        /*0074*/ 	.word	0x00000060


	//   ....[1]....
        /*0078*/ 	.word	0x00000070


	//   ....[2]....
        /*007c*/ 	.word	0x00000130


	//   ....[3]....
        /*0080*/ 	.word	0x00000db0


	//   ....[4]....
        /*0084*/ 	.word	0x00000df0


	//   ....[5]....
        /*0088*/ 	.word	0x00000e30


	//----- nvinfo : EIATTR_REG_RECONFIG
	.align		4
.L_31:
        /*008c*/ 	.byte	0x01, 0x54
	.zero		2


	//----- nvinfo : EIATTR_SYSCALL_OFFSETS
	.align		4
        /*0090*/ 	.byte	0x04, 0x46
        /*0092*/ 	.short	(.L_33 - .L_32)


	//   ....[0]....
.L_32:
        /*0094*/ 	.word	0x000021b0


	//----- nvinfo : EIATTR_MBARRIER_INSTR_OFFSETS
	.align		4
.L_33:
        /*0098*/ 	.byte	0x04, 0x39
        /*009a*/ 	.short	(.L_35 - .L_34)


	//   ....[0]....
.L_34:
        /*009c*/ 	.word	0x00000250
        /*00a0*/ 	.word	0x000000ff
        /*00a4*/ 	.word	0x00000000
        /*00a8*/ 	.short	0x0100
        /*00aa*/ 	.byte	0x08
	.zero		1


	//   ....[1]....
        /*00ac*/ 	.word	0x00000260
        /*00b0*/ 	.word	0x000000ff
        /*00b4*/ 	.word	0x000002d0
        /*00b8*/ 	.short	0x0100
        /*00ba*/ 	.byte	0x08
	.zero		1


	//   ....[2]....
        /*00bc*/ 	.word	0x00000270
        /*00c0*/ 	.word	0x000000ff
        /*00c4*/ 	.word	0x00000008
        /*00c8*/ 	.short	0x0100
        /*00ca*/ 	.byte	0x08
	.zero		1


	//   ....[3]....
        /*00cc*/ 	.word	0x00000280
        /*00d0*/ 	.word	0x000000ff
        /*00d4*/ 	.word	0x000002d8
        /*00d8*/ 	.short	0x0100
        /*00da*/ 	.byte	0x08
	.zero		1


	//   ....[4]....
        /*00dc*/ 	.word	0x00000290
        /*00e0*/ 	.word	0x000000ff
        /*00e4*/ 	.word	0x00000010
        /*00e8*/ 	.short	0x0100
        /*00ea*/ 	.byte	0x08
	.zero		1


	//   ....[5]....
        /*00ec*/ 	.word	0x000002a0
        /*00f0*/ 	.word	0x000000ff
        /*00f4*/ 	.word	0x000002e0
        /*00f8*/ 	.short	0x0100
        /*00fa*/ 	.byte	0x08
	.zero		1


	//   ....[6]....
        /*00fc*/ 	.word	0x000002b0
        /*0100*/ 	.word	0x000000ff
        /*0104*/ 	.word	0x00000018
        /*0108*/ 	.short	0x0100
        /*010a*/ 	.byte	0x08
	.zero		1


	//   ....[7]....
        /*010c*/ 	.word	0x000002c0
        /*0110*/ 	.word	0x000000ff
        /*0114*/ 	.word	0x000002e8
        /*0118*/ 	.short	0x0100
        /*011a*/ 	.byte	0x08
	.zero		1


	//   ....[8]....
        /*011c*/ 	.word	0x000002d0
        /*0120*/ 	.word	0x000000ff
        /*0124*/ 	.word	0x00000020
        /*0128*/ 	.short	0x0100
        /*012a*/ 	.byte	0x08
	.zero		1


	//   ....[9]....
        /*012c*/ 	.word	0x000002e0
        /*0130*/ 	.word	0x000000ff
        /*0134*/ 	.word	0x000002f0
        /*0138*/ 	.short	0x0100
        /*013a*/ 	.byte	0x08
	.zero		1


	//   ....[10]....
        /*013c*/ 	.word	0x000002f0
        /*0140*/ 	.word	0x000000ff
        /*0144*/ 	.word	0x00000028
        /*0148*/ 	.short	0x0100
        /*014a*/ 	.byte	0x08
	.zero		1


	//   ....[11]....
        /*014c*/ 	.word	0x00000300
        /*0150*/ 	.word	0x000000ff
        /*0154*/ 	.word	0x000002f8
        /*0158*/ 	.short	0x0100
        /*015a*/ 	.byte	0x08
	.zero		1


	//   ....[12]....
        /*015c*/ 	.word	0x00000310
        /*0160*/ 	.word	0x000000ff
        /*0164*/ 	.word	0x00000030
        /*0168*/ 	.short	0x0100
        /*016a*/ 	.byte	0x08
	.zero		1


	//   ....[13]....
        /*016c*/ 	.word	0x00000320
        /*0170*/ 	.word	0x000000ff
        /*0174*/ 	.word	0x00000300
        /*0178*/ 	.short	0x0100
        /*017a*/ 	.byte	0x08
	.zero		1


	//   ....[14]....
        /*017c*/ 	.word	0x00000330
        /*0180*/ 	.word	0x000000ff
        /*0184*/ 	.word	0x00000038
        /*0188*/ 	.short	0x0100
        /*018a*/ 	.byte	0x08
	.zero		1


	//   ....[15]....
        /*018c*/ 	.word	0x00000340
        /*0190*/ 	.word	0x000000ff
        /*0194*/ 	.word	0x00000308
        /*0198*/ 	.short	0x0100
        /*019a*/ 	.byte	0x08
	.zero		1


	//   ....[16]....
        /*019c*/ 	.word	0x00000350
        /*01a0*/ 	.word	0x000000ff
        /*01a4*/ 	.word	0x00000040
        /*01a8*/ 	.short	0x0100
        /*01aa*/ 	.byte	0x08
	.zero		1


	//   ....[17]....
        /*01ac*/ 	.word	0x00000360
        /*01b0*/ 	.word	0x000000ff
        /*01b4*/ 	.word	0x00000310
        /*01b8*/ 	.short	0x0100
        /*01ba*/ 	.byte	0x08
	.zero		1


	//   ....[18]....
        /*01bc*/ 	.word	0x00000370
        /*01c0*/ 	.word	0x000000ff
        /*01c4*/ 	.word	0x00000048
        /*01c8*/ 	.short	0x0100
        /*01ca*/ 	.byte	0x08
	.zero		1


	//   ....[19]....
        /*01cc*/ 	.word	0x00000380
        /*01d0*/ 	.word	0x000000ff
        /*01d4*/ 	.word	0x00000318
        /*01d8*/ 	.short	0x0100
        /*01da*/ 	.byte	0x08
	.zero		1


	//   ....[20]....
        /*01dc*/ 	.word	0x00000390
        /*01e0*/ 	.word	0x000000ff
        /*01e4*/ 	.word	0x00000050
        /*01e8*/ 	.short	0x0100
        /*01ea*/ 	.byte	0x08
	.zero		1


	//   ....[21]....
        /*01ec*/ 	.word	0x000003a0
        /*01f0*/ 	.word	0x000000ff
        /*01f4*/ 	.word	0x00000320
        /*01f8*/ 	.short	0x0100
        /*01fa*/ 	.byte	0x08
	.zero		1


	//   ....[22]....
        /*01fc*/ 	.word	0x000003b0
        /*0200*/ 	.word	0x000000ff
        /*0204*/ 	.word	0x00000058
        /*0208*/ 	.short	0x0100
        /*020a*/ 	.byte	0x08
	.zero		1


	//   ....[23]....
        /*020c*/ 	.word	0x000003c0
        /*0210*/ 	.word	0x000000ff
        /*0214*/ 	.word	0x00000328
        /*0218*/ 	.short	0x0100
        /*021a*/ 	.byte	0x08
	.zero		1


	//   ....[24]....
        /*021c*/ 	.word	0x000003d0
        /*0220*/ 	.word	0x000000ff
        /*0224*/ 	.word	0x00000060
        /*0228*/ 	.short	0x0100
        /*022a*/ 	.byte	0x08
	.zero		1


	//   ....[25]....
        /*022c*/ 	.word	0x000003e0
        /*0230*/ 	.word	0x000000ff
        /*0234*/ 	.word	0x00000330
        /*0238*/ 	.short	0x0100
        /*023a*/ 	.byte	0x08
	.zero		1


	//   ....[26]....
        /*023c*/ 	.word	0x000003f0
        /*0240*/ 	.word	0x000000ff
        /*0244*/ 	.word	0x00000068
        /*0248*/ 	.short	0x0100
        /*024a*/ 	.byte	0x08
	.zero		1


	//   ....[27]....
        /*024c*/ 	.word	0x00000400
        /*0250*/ 	.word	0x000000ff
        /*0254*/ 	.word	0x00000338
        /*0258*/ 	.short	0x0100
        /*025a*/ 	.byte	0x08
	.zero		1


	//   ....[28]....
        /*025c*/ 	.word	0x00000410
        /*0260*/ 	.word	0x000000ff
        /*0264*/ 	.word	0x00000070
        /*0268*/ 	.short	0x0100
        /*026a*/ 	.byte	0x08
	.zero		1


	//   ....[29]....
        /*026c*/ 	.word	0x00000420
        /*0270*/ 	.word	0x000000ff
        /*0274*/ 	.word	0x00000340
        /*0278*/ 	.short	0x0100
        /*027a*/ 	.byte	0x08
	.zero		1


	//   ....[30]....
        /*027c*/ 	.word	0x00000430
        /*0280*/ 	.word	0x000000ff
        /*0284*/ 	.word	0x00000078
        /*0288*/ 	.short	0x0100
        /*028a*/ 	.byte	0x08
	.zero		1


	//   ....[31]....
        /*028c*/ 	.word	0x00000440
        /*0290*/ 	.word	0x000000ff
        /*0294*/ 	.word	0x00000348
        /*0298*/ 	.short	0x0100
        /*029a*/ 	.byte	0x08
	.zero		1


	//   ....[32]....
        /*029c*/ 	.word	0x00000450
        /*02a0*/ 	.word	0x000000ff
        /*02a4*/ 	.word	0x00000080
        /*02a8*/ 	.short	0x0100
        /*02aa*/ 	.byte	0x08
	.zero		1


	//   ....[33]....
        /*02ac*/ 	.word	0x00000460
        /*02b0*/ 	.word	0x000000ff
        /*02b4*/ 	.word	0x00000350
        /*02b8*/ 	.short	0x0100
        /*02ba*/ 	.byte	0x08
	.zero		1


	//   ....[34]....
        /*02bc*/ 	.word	0x00000470
        /*02c0*/ 	.word	0x000000ff
        /*02c4*/ 	.word	0x00000088
        /*02c8*/ 	.short	0x0100
        /*02ca*/ 	.byte	0x08
	.zero		1


	//   ....[35]....
        /*02cc*/ 	.word	0x00000480
        /*02d0*/ 	.word	0x000000ff
        /*02d4*/ 	.word	0x00000358
        /*02d8*/ 	.short	0x0100
        /*02da*/ 	.byte	0x08
	.zero		1


	//   ....[36]....
        /*02dc*/ 	.word	0x00000490
        /*02e0*/ 	.word	0x000000ff
        /*02e4*/ 	.word	0x00000090
        /*02e8*/ 	.short	0x0100
        /*02ea*/ 	.byte	0x08
	.zero		1


	//   ....[37]....
        /*02ec*/ 	.word	0x000004a0
        /*02f0*/ 	.word	0x000000ff
        /*02f4*/ 	.word	0x00000360
        /*02f8*/ 	.short	0x0100
        /*02fa*/ 	.byte	0x08
	.zero		1


	//   ....[38]....
        /*02fc*/ 	.word	0x000004b0
        /*0300*/ 	.word	0x000000ff
        /*0304*/ 	.word	0x00000098
        /*0308*/ 	.short	0x0100
        /*030a*/ 	.byte	0x08
	.zero		1


	//   ....[39]....
        /*030c*/ 	.word	0x000004c0
        /*0310*/ 	.word	0x000000ff
        /*0314*/ 	.word	0x00000368
        /*0318*/ 	.short	0x0100
        /*031a*/ 	.byte	0x08
	.zero		1


	//   ....[40]....
        /*031c*/ 	.word	0x000004d0
        /*0320*/ 	.word	0x000000ff
        /*0324*/ 	.word	0x000000a0
        /*0328*/ 	.short	0x0100
        /*032a*/ 	.byte	0x08
	.zero		1


	//   ....[41]....
        /*032c*/ 	.word	0x000004e0
        /*0330*/ 	.word	0x000000ff
        /*0334*/ 	.word	0x00000370
        /*0338*/ 	.short	0x0100
        /*033a*/ 	.byte	0x08
	.zero		1


	//   ....[42]....
        /*033c*/ 	.word	0x000004f0
        /*0340*/ 	.word	0x000000ff
        /*0344*/ 	.word	0x000000a8
        /*0348*/ 	.short	0x0100
        /*034a*/ 	.byte	0x08
	.zero		1


	//   ....[43]....
        /*034c*/ 	.word	0x00000500
        /*0350*/ 	.word	0x000000ff
        /*0354*/ 	.word	0x00000378
        /*0358*/ 	.short	0x0100
        /*035a*/ 	.byte	0x08
	.zero		1


	//   ....[44]....
        /*035c*/ 	.word	0x00000510
        /*0360*/ 	.word	0x000000ff
        /*0364*/ 	.word	0x000000b0
        /*0368*/ 	.short	0x0100
        /*036a*/ 	.byte	0x08
	.zero		1


	//   ....[45]....
        /*036c*/ 	.word	0x00000520
        /*0370*/ 	.word	0x000000ff
        /*0374*/ 	.word	0x00000380
        /*0378*/ 	.short	0x0100
        /*037a*/ 	.byte	0x08
	.zero		1


	//   ....[46]....
        /*037c*/ 	.word	0x00000530
        /*0380*/ 	.word	0x000000ff
        /*0384*/ 	.word	0x000000b8
        /*0388*/ 	.short	0x0100
        /*038a*/ 	.byte	0x08
	.zero		1


	//   ....[47]....
        /*038c*/ 	.word	0x00000540
        /*0390*/ 	.word	0x000000ff
        /*0394*/ 	.word	0x00000388
        /*0398*/ 	.short	0x0100
        /*039a*/ 	.byte	0x08
	.zero		1


	//   ....[48]....
        /*039c*/ 	.word	0x00000550
        /*03a0*/ 	.word	0x000000ff
        /*03a4*/ 	.word	0x000000c0
        /*03a8*/ 	.short	0x0100
        /*03aa*/ 	.byte	0x08
	.zero		1


	//   ....[49]....
        /*03ac*/ 	.word	0x00000560
        /*03b0*/ 	.word	0x000000ff
        /*03b4*/ 	.word	0x00000390
        /*03b8*/ 	.short	0x0100
        /*03ba*/ 	.byte	0x08
	.zero		1


	//   ....[50]....
        /*03bc*/ 	.word	0x00000570
        /*03c0*/ 	.word	0x000000ff
        /*03c4*/ 	.word	0x000000c8
        /*03c8*/ 	.short	0x0100
        /*03ca*/ 	.byte	0x08
	.zero		1


	//   ....[51]....
        /*03cc*/ 	.word	0x00000580
        /*03d0*/ 	.word	0x000000ff
        /*03d4*/ 	.word	0x00000398
        /*03d8*/ 	.short	0x0100
        /*03da*/ 	.byte	0x08
	.zero		1


	//   ....[52]....
        /*03dc*/ 	.word	0x00000590
        /*03e0*/ 	.word	0x000000ff
        /*03e4*/ 	.word	0x000000d0
        /*03e8*/ 	.short	0x0100
        /*03ea*/ 	.byte	0x08
	.zero		1


	//   ....[53]....
        /*03ec*/ 	.word	0x000005a0
        /*03f0*/ 	.word	0x000000ff
        /*03f4*/ 	.word	0x000003a0
        /*03f8*/ 	.short	0x0100
        /*03fa*/ 	.byte	0x08
	.zero		1


	//   ....[54]....
        /*03fc*/ 	.word	0x000005b0
        /*0400*/ 	.word	0x000000ff
        /*0404*/ 	.word	0x000000d8
        /*0408*/ 	.short	0x0100
        /*040a*/ 	.byte	0x08
	.zero		1


	//   ....[55]....
        /*040c*/ 	.word	0x000005c0
        /*0410*/ 	.word	0x000000ff
        /*0414*/ 	.word	0x000003a8
        /*0418*/ 	.short	0x0100
        /*041a*/ 	.byte	0x08
	.zero		1


	//   ....[56]....
        /*041c*/ 	.word	0x000005d0
        /*0420*/ 	.word	0x000000ff
        /*0424*/ 	.word	0x000000e0
        /*0428*/ 	.short	0x0100
        /*042a*/ 	.byte	0x08
	.zero		1


	//   ....[57]....
        /*042c*/ 	.word	0x000005e0
        /*0430*/ 	.word	0x000000ff
        /*0434*/ 	.word	0x000003b0
        /*0438*/ 	.short	0x0100
        /*043a*/ 	.byte	0x08
	.zero		1


	//   ....[58]....
        /*043c*/ 	.word	0x000005f0
        /*0440*/ 	.word	0x000000ff
        /*0444*/ 	.word	0x000000e8
        /*0448*/ 	.short	0x0100
        /*044a*/ 	.byte	0x08
	.zero		1


	//   ....[59]....
        /*044c*/ 	.word	0x00000600
        /*0450*/ 	.word	0x000000ff
        /*0454*/ 	.word	0x000003b8
        /*0458*/ 	.short	0x0100
        /*045a*/ 	.byte	0x08
	.zero		1


	//   ....[60]....
        /*045c*/ 	.word	0x00000610
        /*0460*/ 	.word	0x000000ff
        /*0464*/ 	.word	0x000000f0
        /*0468*/ 	.short	0x0100
        /*046a*/ 	.byte	0x08
	.zero		1


	//   ....[61]....
        /*046c*/ 	.word	0x00000620
        /*0470*/ 	.word	0x000000ff
        /*0474*/ 	.word	0x000003c0
        /*0478*/ 	.short	0x0100
        /*047a*/ 	.byte	0x08
	.zero		1


	//   ....[62]....
        /*047c*/ 	.word	0x00000630
        /*0480*/ 	.word	0x000000ff
        /*0484*/ 	.word	0x000000f8
        /*0488*/ 	.short	0x0100
        /*048a*/ 	.byte	0x08
	.zero		1


	//   ....[63]....
        /*048c*/ 	.word	0x00000640
        /*0490*/ 	.word	0x000000ff
        /*0494*/ 	.word	0x000003c8
        /*0498*/ 	.short	0x0100
        /*049a*/ 	.byte	0x08
	.zero		1


	//   ....[64]....
        /*049c*/ 	.word	0x00000650
        /*04a0*/ 	.word	0x000000ff
        /*04a4*/ 	.word	0x00000100
        /*04a8*/ 	.short	0x0100
        /*04aa*/ 	.byte	0x08
	.zero		1


	//   ....[65]....
        /*04ac*/ 	.word	0x00000660
        /*04b0*/ 	.word	0x000000ff
        /*04b4*/ 	.word	0x000003d0
        /*04b8*/ 	.short	0x0100
        /*04ba*/ 	.byte	0x08
	.zero		1


	//   ....[66]....
        /*04bc*/ 	.word	0x00000670
        /*04c0*/ 	.word	0x000000ff
        /*04c4*/ 	.word	0x00000108
        /*04c8*/ 	.short	0x0100
        /*04ca*/ 	.byte	0x08
	.zero		1


	//   ....[67]....
        /*04cc*/ 	.word	0x00000680
        /*04d0*/ 	.word	0x000000ff
        /*04d4*/ 	.word	0x000003d8
        /*04d8*/ 	.short	0x0100
        /*04da*/ 	.byte	0x08
	.zero		1


	//   ....[68]....
        /*04dc*/ 	.word	0x00000690
        /*04e0*/ 	.word	0x000000ff
        /*04e4*/ 	.word	0x00000110
        /*04e8*/ 	.short	0x0100
        /*04ea*/ 	.byte	0x08
	.zero		1


	//   ....[69]....
        /*04ec*/ 	.word	0x000006a0
        /*04f0*/ 	.word	0x000000ff
        /*04f4*/ 	.word	0x000003e0
        /*04f8*/ 	.short	0x0100
        /*04fa*/ 	.byte	0x08
	.zero		1


	//   ....[70]....
        /*04fc*/ 	.word	0x000006b0
        /*0500*/ 	.word	0x000000ff
        /*0504*/ 	.word	0x00000118
        /*0508*/ 	.short	0x0100
        /*050a*/ 	.byte	0x08
	.zero		1


	//   ....[71]....
        /*050c*/ 	.word	0x000006c0
        /*0510*/ 	.word	0x000000ff
        /*0514*/ 	.word	0x000003e8
        /*0518*/ 	.short	0x0100
        /*051a*/ 	.byte	0x08
	.zero		1


	//   ....[72]....
        /*051c*/ 	.word	0x000006d0
        /*0520*/ 	.word	0x000000ff
        /*0524*/ 	.word	0x00000120
        /*0528*/ 	.short	0x0100
        /*052a*/ 	.byte	0x08
	.zero		1


	//   ....[73]....
        /*052c*/ 	.word	0x000006e0
        /*0530*/ 	.word	0x000000ff
        /*0534*/ 	.word	0x000003f0
        /*0538*/ 	.short	0x0100
        /*053a*/ 	.byte	0x08
	.zero		1


	//   ....[74]....
        /*053c*/ 	.word	0x000006f0
        /*0540*/ 	.word	0x000000ff
        /*0544*/ 	.word	0x00000128
        /*0548*/ 	.short	0x0100
        /*054a*/ 	.byte	0x08
	.zero		1


	//   ....[75]....
        /*054c*/ 	.word	0x00000700
        /*0550*/ 	.word	0x000000ff
        /*0554*/ 	.word	0x000003f8
        /*0558*/ 	.short	0x0100
        /*055a*/ 	.byte	0x08
	.zero		1


	//   ....[76]....
        /*055c*/ 	.word	0x00000710
        /*0560*/ 	.word	0x000000ff
        /*0564*/ 	.word	0x00000130
        /*0568*/ 	.short	0x0100
        /*056a*/ 	.byte	0x08
	.zero		1


	//   ....[77]....
        /*056c*/ 	.word	0x00000720
        /*0570*/ 	.word	0x000000ff
        /*0574*/ 	.word	0x00000400
        /*0578*/ 	.short	0x0100
        /*057a*/ 	.byte	0x08
	.zero		1


	//   ....[78]....
        /*057c*/ 	.word	0x00000730
        /*0580*/ 	.word	0x000000ff
        /*0584*/ 	.word	0x00000138
        /*0588*/ 	.short	0x0100
        /*058a*/ 	.byte	0x08
	.zero		1


	//   ....[79]....
        /*058c*/ 	.word	0x00000740
        /*0590*/ 	.word	0x000000ff
        /*0594*/ 	.word	0x00000408
        /*0598*/ 	.short	0x0100
        /*059a*/ 	.byte	0x08
	.zero		1


	//   ....[80]....
        /*059c*/ 	.word	0x00000750
        /*05a0*/ 	.word	0x000000ff
        /*05a4*/ 	.word	0x00000140
        /*05a8*/ 	.short	0x0100
        /*05aa*/ 	.byte	0x08
	.zero		1


	//   ....[81]....
        /*05ac*/ 	.word	0x00000760
        /*05b0*/ 	.word	0x000000ff
        /*05b4*/ 	.word	0x00000410
        /*05b8*/ 	.short	0x0100
        /*05ba*/ 	.byte	0x08
	.zero		1


	//   ....[82]....
        /*05bc*/ 	.word	0x00000770
        /*05c0*/ 	.word	0x000000ff
        /*05c4*/ 	.word	0x00000148
        /*05c8*/ 	.short	0x0100
        /*05ca*/ 	.byte	0x08
	.zero		1


	//   ....[83]....
        /*05cc*/ 	.word	0x00000780
        /*05d0*/ 	.word	0x000000ff
        /*05d4*/ 	.word	0x00000418
        /*05d8*/ 	.short	0x0100
        /*05da*/ 	.byte	0x08
	.zero		1


	//   ....[84]....
        /*05dc*/ 	.word	0x00000790
        /*05e0*/ 	.word	0x000000ff
        /*05e4*/ 	.word	0x00000150
        /*05e8*/ 	.short	0x0100
        /*05ea*/ 	.byte	0x08
	.zero		1


	//   ....[85]....
        /*05ec*/ 	.word	0x000007a0
        /*05f0*/ 	.word	0x000000ff
        /*05f4*/ 	.word	0x00000420
        /*05f8*/ 	.short	0x0100
        /*05fa*/ 	.byte	0x08
	.zero		1


	//   ....[86]....
        /*05fc*/ 	.word	0x000007b0
        /*0600*/ 	.word	0x000000ff
        /*0604*/ 	.word	0x00000158
        /*0608*/ 	.short	0x0100
        /*060a*/ 	.byte	0x08
	.zero		1


	//   ....[87]....
        /*060c*/ 	.word	0x000007c0
        /*0610*/ 	.word	0x000000ff
        /*0614*/ 	.word	0x00000428
        /*0618*/ 	.short	0x0100
        /*061a*/ 	.byte	0x08
	.zero		1


	//   ....[88]....
        /*061c*/ 	.word	0x000007d0
        /*0620*/ 	.word	0x000000ff
        /*0624*/ 	.word	0x00000160
        /*0628*/ 	.short	0x0100
        /*062a*/ 	.byte	0x08
	.zero		1


	//   ....[89]....
        /*062c*/ 	.word	0x000007e0
        /*0630*/ 	.word	0x000000ff
        /*0634*/ 	.word	0x00000430
        /*0638*/ 	.short	0x0100
        /*063a*/ 	.byte	0x08
	.zero		1


	//   ....[90]....
        /*063c*/ 	.word	0x000007f0
        /*0640*/ 	.word	0x000000ff
        /*0644*/ 	.word	0x00000168
        /*0648*/ 	.short	0x0100
        /*064a*/ 	.byte	0x08
	.zero		1


	//   ....[91]....
        /*064c*/ 	.word	0x00000800
        /*0650*/ 	.word	0x000000ff
        /*0654*/ 	.word	0x00000438
        /*0658*/ 	.short	0x0100
        /*065a*/ 	.byte	0x08
	.zero		1


	//   ....[92]....
        /*065c*/ 	.word	0x00000810
        /*0660*/ 	.word	0x000000ff
        /*0664*/ 	.word	0x00000170
        /*0668*/ 	.short	0x0100
        /*066a*/ 	.byte	0x08
	.zero		1


	//   ....[93]....
        /*066c*/ 	.word	0x00000820
        /*0670*/ 	.word	0x000000ff
        /*0674*/ 	.word	0x00000440
        /*0678*/ 	.short	0x0100
        /*067a*/ 	.byte	0x08
	.zero		1


	//   ....[94]....
        /*067c*/ 	.word	0x00000830
        /*0680*/ 	.word	0x000000ff
        /*0684*/ 	.word	0x00000178
        /*0688*/ 	.short	0x0100
        /*068a*/ 	.byte	0x08
	.zero		1


	//   ....[95]....
        /*068c*/ 	.word	0x00000840
        /*0690*/ 	.word	0x000000ff
        /*0694*/ 	.word	0x00000448
        /*0698*/ 	.short	0x0100
        /*069a*/ 	.byte	0x08
	.zero		1


	//   ....[96]....
        /*069c*/ 	.word	0x00000850
        /*06a0*/ 	.word	0x000000ff
        /*06a4*/ 	.word	0x00000180
        /*06a8*/ 	.short	0x0100
        /*06aa*/ 	.byte	0x08
	.zero		1


	//   ....[97]....
        /*06ac*/ 	.word	0x00000860
        /*06b0*/ 	.word	0x000000ff
        /*06b4*/ 	.word	0x00000450
        /*06b8*/ 	.short	0x0100
        /*06ba*/ 	.byte	0x08
	.zero		1


	//   ....[98]....
        /*06bc*/ 	.word	0x00000870
        /*06c0*/ 	.word	0x000000ff
        /*06c4*/ 	.word	0x00000188
        /*06c8*/ 	.short	0x0100
        /*06ca*/ 	.byte	0x08
	.zero		1


	//   ....[99]....
        /*06cc*/ 	.word	0x00000880
        /*06d0*/ 	.word	0x000000ff
        /*06d4*/ 	.word	0x00000458
        /*06d8*/ 	.short	0x0100
        /*06da*/ 	.byte	0x08
	.zero		1


	//   ....[100]....
        /*06dc*/ 	.word	0x00000890
        /*06e0*/ 	.word	0x000000ff
        /*06e4*/ 	.word	0x00000190
        /*06e8*/ 	.short	0x0100
        /*06ea*/ 	.byte	0x08
	.zero		1


	//   ....[101]....
        /*06ec*/ 	.word	0x000008a0
        /*06f0*/ 	.word	0x000000ff
        /*06f4*/ 	.word	0x00000460
        /*06f8*/ 	.short	0x0100
        /*06fa*/ 	.byte	0x08
	.zero		1


	//   ....[102]....
        /*06fc*/ 	.word	0x000008b0
        /*0700*/ 	.word	0x000000ff
        /*0704*/ 	.word	0x00000198
        /*0708*/ 	.short	0x0100
        /*070a*/ 	.byte	0x08
	.zero		1


	//   ....[103]....
        /*070c*/ 	.word	0x000008c0
        /*0710*/ 	.word	0x000000ff
        /*0714*/ 	.word	0x00000468
        /*0718*/ 	.short	0x0100
        /*071a*/ 	.byte	0x08
	.zero		1


	//   ....[104]....
        /*071c*/ 	.word	0x000008d0
        /*0720*/ 	.word	0x000000ff
        /*0724*/ 	.word	0x000001a0
        /*0728*/ 	.short	0x0100
        /*072a*/ 	.byte	0x08
	.zero		1


	//   ....[105]....
        /*072c*/ 	.word	0x000008e0
        /*0730*/ 	.word	0x000000ff
        /*0734*/ 	.word	0x00000470
        /*0738*/ 	.short	0x0100
        /*073a*/ 	.byte	0x08
	.zero		1


	//   ....[106]....
        /*073c*/ 	.word	0x000008f0
        /*0740*/ 	.word	0x000000ff
        /*0744*/ 	.word	0x000001a8
        /*0748*/ 	.short	0x0100
        /*074a*/ 	.byte	0x08
	.zero		1


	//   ....[107]....
        /*074c*/ 	.word	0x00000900
        /*0750*/ 	.word	0x000000ff
        /*0754*/ 	.word	0x00000478
        /*0758*/ 	.short	0x0100
        /*075a*/ 	.byte	0x08
	.zero		1


	//   ....[108]....
        /*075c*/ 	.word	0x00000910
        /*0760*/ 	.word	0x000000ff
        /*0764*/ 	.word	0x000001b0
        /*0768*/ 	.short	0x0100
        /*076a*/ 	.byte	0x08
	.zero		1


	//   ....[109]....
        /*076c*/ 	.word	0x00000920
        /*0770*/ 	.word	0x000000ff
        /*0774*/ 	.word	0x00000480
        /*0778*/ 	.short	0x0100
        /*077a*/ 	.byte	0x08
	.zero		1


	//   ....[110]....
        /*077c*/ 	.word	0x00000930
        /*0780*/ 	.word	0x000000ff
        /*0784*/ 	.word	0x000001b8
        /*0788*/ 	.short	0x0100
        /*078a*/ 	.byte	0x08
	.zero		1


	//   ....[111]....
        /*078c*/ 	.word	0x00000940
        /*0790*/ 	.word	0x000000ff
        /*0794*/ 	.word	0x00000488
        /*0798*/ 	.short	0x0100
        /*079a*/ 	.byte	0x08
	.zero		1


	//   ....[112]....
        /*079c*/ 	.word	0x00000950
        /*07a0*/ 	.word	0x000000ff
        /*07a4*/ 	.word	0x000001c0
        /*07a8*/ 	.short	0x0100
        /*07aa*/ 	.byte	0x08
	.zero		1


	//   ....[113]....
        /*07ac*/ 	.word	0x00000960
        /*07b0*/ 	.word	0x000000ff
        /*07b4*/ 	.word	0x00000490
        /*07b8*/ 	.short	0x0100
        /*07ba*/ 	.byte	0x08
	.zero		1


	//   ....[114]....
        /*07bc*/ 	.word	0x00000970
        /*07c0*/ 	.word	0x000000ff
        /*07c4*/ 	.word	0x000001c8
        /*07c8*/ 	.short	0x0100
        /*07ca*/ 	.byte	0x08
	.zero		1


	//   ....[115]....
        /*07cc*/ 	.word	0x00000980
        /*07d0*/ 	.word	0x000000ff
        /*07d4*/ 	.word	0x00000498
        /*07d8*/ 	.short	0x0100
        /*07da*/ 	.byte	0x08
	.zero		1


	//   ....[116]....
        /*07dc*/ 	.word	0x00000990
        /*07e0*/ 	.word	0x000000ff
        /*07e4*/ 	.word	0x000001d0
        /*07e8*/ 	.short	0x0100
        /*07ea*/ 	.byte	0x08
	.zero		1


	//   ....[117]....
        /*07ec*/ 	.word	0x000009a0
        /*07f0*/ 	.word	0x000000ff
        /*07f4*/ 	.word	0x000004a0
        /*07f8*/ 	.short	0x0100
        /*07fa*/ 	.byte	0x08
	.zero		1


	//   ....[118]....
        /*07fc*/ 	.word	0x000009b0
        /*0800*/ 	.word	0x000000ff
        /*0804*/ 	.word	0x000001d8
        /*0808*/ 	.short	0x0100
        /*080a*/ 	.byte	0x08
	.zero		1


	//   ....[119]....
        /*080c*/ 	.word	0x000009c0
        /*0810*/ 	.word	0x000000ff
        /*0814*/ 	.word	0x000004a8
        /*0818*/ 	.short	0x0100
        /*081a*/ 	.byte	0x08
	.zero		1


	//   ....[120]....
        /*081c*/ 	.word	0x000009d0
        /*0820*/ 	.word	0x000000ff
        /*0824*/ 	.word	0x000001e0
        /*0828*/ 	.short	0x0100
        /*082a*/ 	.byte	0x08
	.zero		1


	//   ....[121]....
        /*082c*/ 	.word	0x000009e0
        /*0830*/ 	.word	0x000000ff
        /*0834*/ 	.word	0x000004b0
        /*0838*/ 	.short	0x0100
        /*083a*/ 	.byte	0x08
	.zero		1


	//   ....[122]....
        /*083c*/ 	.word	0x000009f0
        /*0840*/ 	.word	0x000000ff
        /*0844*/ 	.word	0x000001e8
        /*0848*/ 	.short	0x0100
        /*084a*/ 	.byte	0x08
	.zero		1


	//   ....[123]....
        /*084c*/ 	.word	0x00000a00
        /*0850*/ 	.word	0x000000ff
        /*0854*/ 	.word	0x000004b8
        /*0858*/ 	.short	0x0100
        /*085a*/ 	.byte	0x08
	.zero		1


	//   ....[124]....
        /*085c*/ 	.word	0x00000a10
        /*0860*/ 	.word	0x000000ff
        /*0864*/ 	.word	0x000001f0
        /*0868*/ 	.short	0x0100
        /*086a*/ 	.byte	0x08
	.zero		1


	//   ....[125]....
        /*086c*/ 	.word	0x00000a20
        /*0870*/ 	.word	0x000000ff
        /*0874*/ 	.word	0x000004c0
        /*0878*/ 	.short	0x0100
        /*087a*/ 	.byte	0x08
	.zero		1


	//   ....[126]....
        /*087c*/ 	.word	0x00000a30
        /*0880*/ 	.word	0x000000ff
        /*0884*/ 	.word	0x000001f8
        /*0888*/ 	.short	0x0100
        /*088a*/ 	.byte	0x08
	.zero		1


	//   ....[127]....
        /*088c*/ 	.word	0x00000a40
        /*0890*/ 	.word	0x000000ff
        /*0894*/ 	.word	0x000004c8
        /*0898*/ 	.short	0x0100
        /*089a*/ 	.byte	0x08
	.zero		1


	//   ....[128]....
        /*089c*/ 	.word	0x00000a50
        /*08a0*/ 	.word	0x000000ff
        /*08a4*/ 	.word	0x00000200
        /*08a8*/ 	.short	0x0100
        /*08aa*/ 	.byte	0x08
	.zero		1


	//   ....[129]....
        /*08ac*/ 	.word	0x00000a60
        /*08b0*/ 	.word	0x000000ff
        /*08b4*/ 	.word	0x000004d0
        /*08b8*/ 	.short	0x0100
        /*08ba*/ 	.byte	0x08
	.zero		1


	//   ....[130]....
        /*08bc*/ 	.word	0x00000a70
        /*08c0*/ 	.word	0x000000ff
        /*08c4*/ 	.word	0x00000208
        /*08c8*/ 	.short	0x0100
        /*08ca*/ 	.byte	0x08
	.zero		1


	//   ....[131]....
        /*08cc*/ 	.word	0x00000a80
        /*08d0*/ 	.word	0x000000ff
        /*08d4*/ 	.word	0x000004d8
        /*08d8*/ 	.short	0x0100
        /*08da*/ 	.byte	0x08
	.zero		1


	//   ....[132]....
        /*08dc*/ 	.word	0x00000a90
        /*08e0*/ 	.word	0x000000ff
        /*08e4*/ 	.word	0x00000210
        /*08e8*/ 	.short	0x0100
        /*08ea*/ 	.byte	0x08
	.zero		1


	//   ....[133]....
        /*08ec*/ 	.word	0x00000aa0
        /*08f0*/ 	.word	0x000000ff
        /*08f4*/ 	.word	0x000004e0
        /*08f8*/ 	.short	0x0100
        /*08fa*/ 	.byte	0x08
	.zero		1


	//   ....[134]....
        /*08fc*/ 	.word	0x00000ab0
        /*0900*/ 	.word	0x000000ff
        /*0904*/ 	.word	0x00000218
        /*0908*/ 	.short	0x0100
        /*090a*/ 	.byte	0x08
	.zero		1


	//   ....[135]....
        /*090c*/ 	.word	0x00000ac0
        /*0910*/ 	.word	0x000000ff
        /*0914*/ 	.word	0x000004e8
        /*0918*/ 	.short	0x0100
        /*091a*/ 	.byte	0x08
	.zero		1


	//   ....[136]....
        /*091c*/ 	.word	0x00000ad0
        /*0920*/ 	.word	0x000000ff
        /*0924*/ 	.word	0x00000220
        /*0928*/ 	.short	0x0100
        /*092a*/ 	.byte	0x08
	.zero		1


	//   ....[137]....
        /*092c*/ 	.word	0x00000ae0
        /*0930*/ 	.word	0x000000ff
        /*0934*/ 	.word	0x000004f0
        /*0938*/ 	.short	0x0100
        /*093a*/ 	.byte	0x08
	.zero		1


	//   ....[138]....
        /*093c*/ 	.word	0x00000af0
        /*0940*/ 	.word	0x000000ff
        /*0944*/ 	.word	0x00000228
        /*0948*/ 	.short	0x0100
        /*094a*/ 	.byte	0x08
	.zero		1


	//   ....[139]....
        /*094c*/ 	.word	0x00000b00
        /*0950*/ 	.word	0x000000ff
        /*0954*/ 	.word	0x000004f8
        /*0958*/ 	.short	0x0100
        /*095a*/ 	.byte	0x08
	.zero		1


	//   ....[140]....
        /*095c*/ 	.word	0x00000b10
        /*0960*/ 	.word	0x000000ff
        /*0964*/ 	.word	0x00000230
        /*0968*/ 	.short	0x0100
        /*096a*/ 	.byte	0x08
	.zero		1


	//   ....[141]....
        /*096c*/ 	.word	0x00000b20
        /*0970*/ 	.word	0x000000ff
        /*0974*/ 	.word	0x00000500
        /*0978*/ 	.short	0x0100
        /*097a*/ 	.byte	0x08
	.zero		1


	//   ....[142]....
        /*097c*/ 	.word	0x00000b30
        /*0980*/ 	.word	0x000000ff
        /*0984*/ 	.word	0x00000238
        /*0988*/ 	.short	0x0100
        /*098a*/ 	.byte	0x08
	.zero		1


	//   ....[143]....
        /*098c*/ 	.word	0x00000b40
        /*0990*/ 	.word	0x000000ff
        /*0994*/ 	.word	0x00000508
        /*0998*/ 	.short	0x0100
        /*099a*/ 	.byte	0x08
	.zero		1


	//   ....[144]....
        /*099c*/ 	.word	0x00000b50
        /*09a0*/ 	.word	0x000000ff
        /*09a4*/ 	.word	0x00000240
        /*09a8*/ 	.short	0x0100
        /*09aa*/ 	.byte	0x08
	.zero		1


	//   ....[145]....
        /*09ac*/ 	.word	0x00000b60
        /*09b0*/ 	.word	0x000000ff
        /*09b4*/ 	.word	0x00000510
        /*09b8*/ 	.short	0x0100
        /*09ba*/ 	.byte	0x08
	.zero		1


	//   ....[146]....
        /*09bc*/ 	.word	0x00000b70
        /*09c0*/ 	.word	0x000000ff
        /*09c4*/ 	.word	0x00000248
        /*09c8*/ 	.short	0x0100
        /*09ca*/ 	.byte	0x08
	.zero		1


	//   ....[147]....
        /*09cc*/ 	.word	0x00000b80
        /*09d0*/ 	.word	0x000000ff
        /*09d4*/ 	.word	0x00000518
        /*09d8*/ 	.short	0x0100
        /*09da*/ 	.byte	0x08
	.zero		1


	//   ....[148]....
        /*09dc*/ 	.word	0x00000b90
        /*09e0*/ 	.word	0x000000ff
        /*09e4*/ 	.word	0x00000250
        /*09e8*/ 	.short	0x0100
        /*09ea*/ 	.byte	0x08
	.zero		1


	//   ....[149]....
        /*09ec*/ 	.word	0x00000ba0
        /*09f0*/ 	.word	0x000000ff
        /*09f4*/ 	.word	0x00000520
        /*09f8*/ 	.short	0x0100
        /*09fa*/ 	.byte	0x08
	.zero		1


	//   ....[150]....
        /*09fc*/ 	.word	0x00000bb0
        /*0a00*/ 	.word	0x000000ff
        /*0a04*/ 	.word	0x00000258
        /*0a08*/ 	.short	0x0100
        /*0a0a*/ 	.byte	0x08
	.zero		1


	//   ....[151]....
        /*0a0c*/ 	.word	0x00000bc0
        /*0a10*/ 	.word	0x000000ff
        /*0a14*/ 	.word	0x00000528
        /*0a18*/ 	.short	0x0100
        /*0a1a*/ 	.byte	0x08
	.zero		1


	//   ....[152]....
        /*0a1c*/ 	.word	0x00000bd0
        /*0a20*/ 	.word	0x000000ff
        /*0a24*/ 	.word	0x00000260
        /*0a28*/ 	.short	0x0100
        /*0a2a*/ 	.byte	0x08
	.zero		1


	//   ....[153]....
        /*0a2c*/ 	.word	0x00000be0
        /*0a30*/ 	.word	0x000000ff
        /*0a34*/ 	.word	0x00000530
        /*0a38*/ 	.short	0x0100
        /*0a3a*/ 	.byte	0x08
	.zero		1


	//   ....[154]....
        /*0a3c*/ 	.word	0x00000bf0
        /*0a40*/ 	.word	0x000000ff
        /*0a44*/ 	.word	0x00000268
        /*0a48*/ 	.short	0x0100
        /*0a4a*/ 	.byte	0x08
	.zero		1


	//   ....[155]....
        /*0a4c*/ 	.word	0x00000c00
        /*0a50*/ 	.word	0x000000ff
        /*0a54*/ 	.word	0x00000538
        /*0a58*/ 	.short	0x0100
        /*0a5a*/ 	.byte	0x08
	.zero		1


	//   ....[156]....
        /*0a5c*/ 	.word	0x00000c10
        /*0a60*/ 	.word	0x000000ff
        /*0a64*/ 	.word	0x00000270
        /*0a68*/ 	.short	0x0100
        /*0a6a*/ 	.byte	0x08
	.zero		1


	//   ....[157]....
        /*0a6c*/ 	.word	0x00000c20
        /*0a70*/ 	.word	0x000000ff
        /*0a74*/ 	.word	0x00000540
        /*0a78*/ 	.short	0x0100
        /*0a7a*/ 	.byte	0x08
	.zero		1


	//   ....[158]....
        /*0a7c*/ 	.word	0x00000c30
        /*0a80*/ 	.word	0x000000ff
        /*0a84*/ 	.word	0x00000278
        /*0a88*/ 	.short	0x0100
        /*0a8a*/ 	.byte	0x08
	.zero		1


	//   ....[159]....
        /*0a8c*/ 	.word	0x00000c40
        /*0a90*/ 	.word	0x000000ff
        /*0a94*/ 	.word	0x00000548
        /*0a98*/ 	.short	0x0100
        /*0a9a*/ 	.byte	0x08
	.zero		1


	//   ....[160]....
        /*0a9c*/ 	.word	0x00000c50
        /*0aa0*/ 	.word	0x000000ff
        /*0aa4*/ 	.word	0x00000280
        /*0aa8*/ 	.short	0x0100
        /*0aaa*/ 	.byte	0x08
	.zero		1


	//   ....[161]....
        /*0aac*/ 	.word	0x00000c60
        /*0ab0*/ 	.word	0x000000ff
        /*0ab4*/ 	.word	0x00000550
        /*0ab8*/ 	.short	0x0100
        /*0aba*/ 	.byte	0x08
	.zero		1


	//   ....[162]....
        /*0abc*/ 	.word	0x00000c70
        /*0ac0*/ 	.word	0x000000ff
        /*0ac4*/ 	.word	0x00000288
        /*0ac8*/ 	.short	0x0100
        /*0aca*/ 	.byte	0x08
	.zero		1


	//   ....[163]....
        /*0acc*/ 	.word	0x00000c80
        /*0ad0*/ 	.word	0x000000ff
        /*0ad4*/ 	.word	0x00000558
        /*0ad8*/ 	.short	0x0100
        /*0ada*/ 	.byte	0x08
	.zero		1


	//   ....[164]....
        /*0adc*/ 	.word	0x00000c90
        /*0ae0*/ 	.word	0x000000ff
        /*0ae4*/ 	.word	0x00000290
        /*0ae8*/ 	.short	0x0100
        /*0aea*/ 	.byte	0x08
	.zero		1


	//   ....[165]....
        /*0aec*/ 	.word	0x00000ca0
        /*0af0*/ 	.word	0x000000ff
        /*0af4*/ 	.word	0x00000560
        /*0af8*/ 	.short	0x0100
        /*0afa*/ 	.byte	0x08
	.zero		1


	//   ....[166]....
        /*0afc*/ 	.word	0x00000cb0
        /*0b00*/ 	.word	0x000000ff
        /*0b04*/ 	.word	0x00000298
        /*0b08*/ 	.short	0x0100
        /*0b0a*/ 	.byte	0x08
	.zero		1


	//   ....[167]....
        /*0b0c*/ 	.word	0x00000cc0
        /*0b10*/ 	.word	0x000000ff
        /*0b14*/ 	.word	0x00000568
        /*0b18*/ 	.short	0x0100
        /*0b1a*/ 	.byte	0x08
	.zero		1


	//   ....[168]....
        /*0b1c*/ 	.word	0x00000cd0
        /*0b20*/ 	.word	0x000000ff
        /*0b24*/ 	.word	0x000002a0
        /*0b28*/ 	.short	0x0100
        /*0b2a*/ 	.byte	0x08
	.zero		1


	//   ....[169]....
        /*0b2c*/ 	.word	0x00000ce0
        /*0b30*/ 	.word	0x000000ff
        /*0b34*/ 	.word	0x00000570
        /*0b38*/ 	.short	0x0100
        /*0b3a*/ 	.byte	0x08
	.zero		1


	//   ....[170]....
        /*0b3c*/ 	.word	0x00000cf0
        /*0b40*/ 	.word	0x000000ff
        /*0b44*/ 	.word	0x000002a8
        /*0b48*/ 	.short	0x0100
        /*0b4a*/ 	.byte	0x08
	.zero		1


	//   ....[171]....
        /*0b4c*/ 	.word	0x00000d00
        /*0b50*/ 	.word	0x000000ff
        /*0b54*/ 	.word	0x00000578
        /*0b58*/ 	.short	0x0100
        /*0b5a*/ 	.byte	0x08
	.zero		1


	//   ....[172]....
        /*0b5c*/ 	.word	0x00000d10
        /*0b60*/ 	.word	0x000000ff
        /*0b64*/ 	.word	0x000002b0
        /*0b68*/ 	.short	0x0100
        /*0b6a*/ 	.byte	0x08
	.zero		1


	//   ....[173]....
        /*0b6c*/ 	.word	0x00000d20
        /*0b70*/ 	.word	0x000000ff
        /*0b74*/ 	.word	0x00000580
        /*0b78*/ 	.short	0x0100
        /*0b7a*/ 	.byte	0x08
	.zero		1


	//   ....[174]....
        /*0b7c*/ 	.word	0x00000d30
        /*0b80*/ 	.word	0x000000ff
        /*0b84*/ 	.word	0x000002b8
        /*0b88*/ 	.short	0x0100
        /*0b8a*/ 	.byte	0x08
	.zero		1


	//   ....[175]....
        /*0b8c*/ 	.word	0x00000d40
        /*0b90*/ 	.word	0x000000ff
        /*0b94*/ 	.word	0x00000588
        /*0b98*/ 	.short	0x0100
        /*0b9a*/ 	.byte	0x08
	.zero		1


	//   ....[176]....
        /*0b9c*/ 	.word	0x00000d50
        /*0ba0*/ 	.word	0x000000ff
        /*0ba4*/ 	.word	0x000002c0
        /*0ba8*/ 	.short	0x0100
        /*0baa*/ 	.byte	0x08
	.zero		1


	//   ....[177]....
        /*0bac*/ 	.word	0x00000d60
        /*0bb0*/ 	.word	0x000000ff
        /*0bb4*/ 	.word	0x00000590
        /*0bb8*/ 	.short	0x0100
        /*0bba*/ 	.byte	0x08
	.zero		1


	//   ....[178]....
        /*0bbc*/ 	.word	0x00000d70
        /*0bc0*/ 	.word	0x000000ff
        /*0bc4*/ 	.word	0x000002c8
        /*0bc8*/ 	.short	0x0100
        /*0bca*/ 	.byte	0x08
	.zero		1


	//   ....[179]....
        /*0bcc*/ 	.word	0x00000d80
        /*0bd0*/ 	.word	0x000000ff
        /*0bd4*/ 	.word	0x00000598
        /*0bd8*/ 	.short	0x0100
        /*0bda*/ 	.byte	0x08
	.zero		1


	//   ....[180]....
        /*0bdc*/ 	.word	0x00001090
        /*0be0*/ 	.word	0x000000ff
        /*0be4*/ 	.word	0x000005d0
        /*0be8*/ 	.short	0x0100
        /*0bea*/ 	.byte	0x08
	.zero		1


	//   ....[181]....
        /*0bec*/ 	.word	0x00001100
        /*0bf0*/ 	.word	0x000000ff
        /*0bf4*/ 	.word	0x000005d8
        /*0bf8*/ 	.short	0x0100
        /*0bfa*/ 	.byte	0x08
	.zero		1


	//   ....[182]....
        /*0bfc*/ 	.word	0x00001130
        /*0c00*/ 	.word	0x000000ff
        /*0c04*/ 	.word	0x000005b0
        /*0c08*/ 	.short	0x0100
        /*0c0a*/ 	.byte	0x09
	.zero		1


	//   ....[183]....
        /*0c0c*/ 	.word	0x00001140
        /*0c10*/ 	.word	0x000000ff
        /*0c14*/ 	.word	0x000005b8
        /*0c18*/ 	.short	0x0100
        /*0c1a*/ 	.byte	0x09
	.zero		1


	//   ....[184]....
        /*0c1c*/ 	.word	0x00001150
        /*0c20*/ 	.word	0x000000ff
        /*0c24*/ 	.word	0x000005c0
        /*0c28*/ 	.short	0x0100
        /*0c2a*/ 	.byte	0x09
	.zero		1


	//   ....[185]....
        /*0c2c*/ 	.word	0x00001160
        /*0c30*/ 	.word	0x000000ff
        /*0c34*/ 	.word	0x000005c8
        /*0c38*/ 	.short	0x0100
        /*0c3a*/ 	.byte	0x09
	.zero		1


	//   ....[186]....
        /*0c3c*/ 	.word	0x00002070
        /*0c40*/ 	.word	0x000000ff
        /*0c44*/ 	.word	0xfffffff8
        /*0c48*/ 	.short	0x010a
        /*0c4a*/ 	.byte	0x30
	.zero		1


	//   ....[187]....
        /*0c4c*/ 	.word	0x00002230
        /*0c50*/ 	.word	0x00000000
        /*0c54*/ 	.word	0x00000000
        /*0c58*/ 	.short	0x010a
        /*0c5a*/ 	.byte	0x3f
	.zero		1


	//   ....[188]....
        /*0c5c*/ 	.word	0x00002270
        /*0c60*/ 	.word	0x00000000
        /*0c64*/ 	.word	0x00000000
        /*0c68*/ 	.short	0x010a
        /*0c6a*/ 	.byte	0x3f
	.zero		1


	//   ....[189]....
        /*0c6c*/ 	.word	0x00002400
        /*0c70*/ 	.word	0x000000ff
        /*0c74*/ 	.word	0x00000000
        /*0c78*/ 	.short	0x010a
        /*0c7a*/ 	.byte	0x04
	.zero		1


	//   ....[190]....
        /*0c7c*/ 	.word	0x00002440
        /*0c80*/ 	.word	0x000000ff
        /*0c84*/ 	.word	0x00000000
        /*0c88*/ 	.short	0x010a
        /*0c8a*/ 	.byte	0x04
	.zero		1


	//   ....[191]....
        /*0c8c*/ 	.word	0x00002530
        /*0c90*/ 	.word	0x000000ff
        /*0c94*/ 	.word	0x00000000
        /*0c98*/ 	.short	0x0101
        /*0c9a*/ 	.byte	0x04
	.zero		1


	//   ....[192]....
        /*0c9c*/ 	.word	0x00002630
        /*0ca0*/ 	.word	0x00000003
        /*0ca4*/ 	.word	0x00000000
        /*0ca8*/ 	.short	0x0101
        /*0caa*/ 	.byte	0x2d
	.zero		1


	//   ....[193]....
        /*0cac*/ 	.word	0x00002710
        /*0cb0*/ 	.word	0x000000ff
        /*0cb4*/ 	.word	0x00000000
        /*0cb8*/ 	.short	0x0101
        /*0cba*/ 	.byte	0x06
	.zero		1


	//   ....[194]....
        /*0cbc*/ 	.word	0x00002780
        /*0cc0*/ 	.word	0x000000ff
        /*0cc4*/ 	.word	0x00000008
        /*0cc8*/ 	.short	0x010a
        /*0cca*/ 	.byte	0x30
	.zero		1


	//   ....[195]....
        /*0ccc*/ 	.word	0x00003250
        /*0cd0*/ 	.word	0x00000000
        /*0cd4*/ 	.word	0x00000000
        /*0cd8*/ 	.short	0x0101
        /*0cda*/ 	.byte	0x2d
	.zero		1


	//   ....[196]....
        /*0cdc*/ 	.word	0x00003b20
        /*0ce0*/ 	.word	0x0000000c
        /*0ce4*/ 	.word	0x000002d0
        /*0ce8*/ 	.short	0x010a
        /*0cea*/ 	.byte	0x3f
	.zero		1


	//   ....[197]....
        /*0cec*/ 	.word	0x00003ec0
        /*0cf0*/ 	.word	0x0000000a
        /*0cf4*/ 	.word	0x000005d8
        /*0cf8*/ 	.short	0x0101
        /*0cfa*/ 	.byte	0x3f
	.zero		1


	//   ....[198]....
        /*0cfc*/ 	.word	0x00004630
        /*0d00*/ 	.word	0x00000005
        /*0d04*/ 	.word	0x00000000
        /*0d08*/ 	.short	0x010a
        /*0d0a*/ 	.byte	0x3f
	.zero		1


	//   ....[199]....
        /*0d0c*/ 	.word	0x000046b0
        /*0d10*/ 	.word	0x00000008
        /*0d14*/ 	.word	0x00000000
        /*0d18*/ 	.short	0x010a
        /*0d1a*/ 	.byte	0x3f
	.zero		1


	//   ....[200]....
        /*0d1c*/ 	.word	0x00004770
        /*0d20*/ 	.word	0x00000003
        /*0d24*/ 	.word	0xfffffff8
        /*0d28*/ 	.short	0x010a
        /*0d2a*/ 	.byte	0x3f
	.zero		1


	//   ....[201]....
        /*0d2c*/ 	.word	0x000047c0
        /*0d30*/ 	.word	0x00000000
        /*0d34*/ 	.word	0x00000000
        /*0d38*/ 	.short	0x010a
        /*0d3a*/ 	.byte	0x3f
	.zero		1


	//   ....[202]....
        /*0d3c*/ 	.word	0x00004820
        /*0d40*/ 	.word	0x00000004
        /*0d44*/ 	.word	0x00000000
        /*0d48*/ 	.short	0x010a
        /*0d4a*/ 	.byte	0x3f
	.zero		1


	//   ....[203]....
        /*0d4c*/ 	.word	0x00004880
        /*0d50*/ 	.word	0x00000005
        /*0d54*/ 	.word	0x00000008
        /*0d58*/ 	.short	0x010a
        /*0d5a*/ 	.byte	0x3f
	.zero		1


	//   ....[204]....
        /*0d5c*/ 	.word	0x00004950
        /*0d60*/ 	.word	0x0000000c
        /*0d64*/ 	.word	0x000002d0
        /*0d68*/ 	.short	0x010a
        /*0d6a*/ 	.byte	0x3f
	.zero		1


	//   ....[205]....
        /*0d6c*/ 	.word	0x00004a20
        /*0d70*/ 	.word	0x00000005
        /*0d74*/ 	.word	0x00000000
        /*0d78*/ 	.short	0x010a
        /*0d7a*/ 	.byte	0x3f
	.zero		1


	//   ....[206]....
        /*0d7c*/ 	.word	0x00004a70
        /*0d80*/ 	.word	0x00000008
        /*0d84*/ 	.word	0x00000000
        /*0d88*/ 	.short	0x010a
        /*0d8a*/ 	.byte	0x3f
	.zero		1


	//----- nvinfo : EIATTR_NUM_MBARRIERS
	.align		4
.L_35:
        /*0d8c*/ 	.byte	0x03, 0x38
        /*0d8e*/ 	.short	0x00ba


	//----- nvinfo : EIATTR_EXIT_INSTR_OFFSETS
	.align		4
        /*0d90*/ 	.byte	0x04, 0x1c
        /*0d92*/ 	.short	(.L_37 - .L_36)


	//   ....[0]....
.L_36:
        /*0d94*/ 	.word	0x00001ca0


	//   ....[1]....
        /*0d98*/ 	.word	0x00001d00


	//   ....[2]....
        /*0d9c*/ 	.word	0x00003840


	//   ....[3]....
        /*0da0*/ 	.word	0x00003880


	//   ....[4]....
        /*0da4*/ 	.word	0x00004560


	//   ....[5]....
        /*0da8*/ 	.word	0x00004750


	//----- nvinfo : EIATTR_MAX_THREADS
	.align		4
.L_37:
        /*0dac*/ 	.byte	0x04, 0x05
        /*0dae*/ 	.short	(.L_39 - .L_38)
.L_38:
        /*0db0*/ 	.word	0x00000180
        /*0db4*/ 	.word	0x00000001
        /*0db8*/ 	.word	0x00000001


	//----- nvinfo : EIATTR_CRS_STACK_SIZE
	.align		4
.L_39:
        /*0dbc*/ 	.byte	0x04, 0x1e
        /*0dbe*/ 	.short	(.L_41 - .L_40)
.L_40:
        /*0dc0*/ 	.word	0x00000000


	//----- nvinfo : EIATTR_CBANK_PARAM_SIZE
	.align		4
.L_41:
        /*0dc4*/ 	.byte	0x03, 0x19
        /*0dc6*/ 	.short	0x0470


	//----- nvinfo : EIATTR_PARAM_CBANK
	.align		4
        /*0dc8*/ 	.byte	0x04, 0x0a
        /*0dca*/ 	.short	(.L_43 - .L_42)
	.align		4
.L_42:
        /*0dcc*/ 	.word	index@(.nv.constant0._ZN7cutlass13device_kernelINS_4gemm6kernel13GemmUniversalIN4cute5tupleIJiiiiEEENS1_10collective13CollectiveMmaINS1_34MainloopSm90TmaGmmaWarpSpecializedILi90ENS5_IJNS4_1CILi1EEESB_SB_EEENS1_32KernelTmaWarpSpecializedPingpongEEENS5_IJNSA_ILi64EEENSA_ILi16EEENSA_ILi32EEEEEEaNS5_IJlSB_lEEEaSJ_NS4_8TiledMMAINS4_8MMA_AtomIJNS4_4SM904GMMA26MMA_64x16x32_S32S8S8_SS_TNEEEENS4_6LayoutISC_NS5_IJNSA_ILi0EEESR_SR_EEEEENS5_IJNS4_10UnderscoreESU_SU_EEEEENS4_13SM90_TMA_LOADENS4_14ComposedLayoutINS4_7SwizzleILi1ELi4ELi3EEENS4_18smem_ptr_flag_bitsILi8EEENSQ_INS5_IJNSA_ILi8EEESH_EEENS5_IJSH_SB_EEEEEEEvNS4_8identityESX_S17_vS18_EENS_8epilogue10collective6detail29Sm90TmaWarpSpecializedAdapterINS1B_15DefaultEpilogueIaSJ_SJ_NS1A_6thread17LinearCombinationIaLi1EiiLNS1F_9ScaleType4KindE0ELNS_15FloatRoundStyleE2EaEENS1_15EpilogueDefaultEEEEEvvEEEEvNT_6ParamsE)
        /*0dd0*/ 	.short	0x0210
        /*0dd2*/ 	.short	0x0470


	//----- nvinfo : EIATTR_SW_WAR
	.align		4
.L_43:
        /*0dd4*/ 	.byte	0x04, 0x36
        /*0dd6*/ 	.short	(.L_45 - .L_44)
.L_44:
        /*0dd8*/ 	.word	0x00000008
.L_45:


//--------------------- .nv.callgraph             --------------------------
	.section	.nv.callgraph,"",@"SHT_CUDA_CALLGRAPH"
	.align	4
	.sectionentsize	8
	.align		4
        /*0000*/ 	.word	0x00000000
	.align		4
        /*0004*/ 	.word	0xffffffff
	.align		4
        /*0008*/ 	.word	index@(_ZN7cutlass13device_kernelINS_4gemm6kernel13GemmUniversalIN4cute5tupleIJiiiiEEENS1_10collective13CollectiveMmaINS1_34MainloopSm90TmaGmmaWarpSpecializedILi90ENS5_IJNS4_1CILi1EEESB_SB_EEENS1_32KernelTmaWarpSpecializedPingpongEEENS5_IJNSA_ILi64EEENSA_ILi16EEENSA_ILi32EEEEEEaNS5_IJlSB_lEEEaSJ_NS4_8TiledMMAINS4_8MMA_AtomIJNS4_4SM904GMMA26MMA_64x16x32_S32S8S8_SS_TNEEEENS4_6LayoutISC_NS5_IJNSA_ILi0EEESR_SR_EEEEENS5_IJNS4_10UnderscoreESU_SU_EEEEENS4_13SM90_TMA_LOADENS4_14ComposedLayoutINS4_7SwizzleILi1ELi4ELi3EEENS4_18smem_ptr_flag_bitsILi8EEENSQ_INS5_IJNSA_ILi8EEESH_EEENS5_IJSH_SB_EEEEEEEvNS4_8identityESX_S17_vS18_EENS_8epilogue10collective6detail29Sm90TmaWarpSpecializedAdapterINS1B_15DefaultEpilogueIaSJ_SJ_NS1A_6thread17LinearCombinationIaLi1EiiLNS1F_9ScaleType4KindE0ELNS_15FloatRoundStyleE2EaEENS1_15EpilogueDefaultEEEEEvvEEEEvNT_6ParamsE)
	.align		4
        /*000c*/ 	.word	index@(__assertfail)
	.align		4
        /*0010*/ 	.word	0x00000000
	.align		4
        /*0014*/ 	.word	0xfffffffe
	.align		4
        /*0018*/ 	.word	0x00000000
	.align		4
        /*001c*/ 	.word	0xfffffffd
	.align		4
        /*0020*/ 	.word	0x00000000
	.align		4
        /*0024*/ 	.word	0xfffffffc


//--------------------- .nv.constant4             --------------------------
	.section	.nv.constant4,"a",@progbits
	.align	8
	.align		8
.nv.constant4:
        /*0000*/ 	.dword	__assertfail
	.align		8
        /*0008*/ 	.dword	__unnamed_1
	.align		8
        /*0010*/ 	.dword	_ZN39_INTERNAL_04828c5d_4_k_cu_63c82a70_98474cuda3std3__45__cpo5beginE
	.align		8
        /*0018*/ 	.dword	_ZN39_INTERNAL_04828c5d_4_k_cu_63c82a70_98474cuda3std3__45__cpo3endE
	.align		8
        /*0020*/ 	.dword	_ZN39_INTERNAL_04828c5d_4_k_cu_63c82a70_98474cuda3std3__45__cpo6cbeginE
	.align		8
        /*0028*/ 	.dword	_ZN39_INTERNAL_04828c5d_4_k_cu_63c82a70_98474cuda3std3__45__cpo4cendE
	.align		8
        /*0030*/ 	.dword	_ZN39_INTERNAL_04828c5d_4_k_cu_63c82a70_98474cuda3std3__441_GLOBAL__N__04828c5d_4_k_cu_63c82a70_98476ignoreE
	.align		8
        /*0038*/ 	.dword	_ZN39_INTERNAL_04828c5d_4_k_cu_63c82a70_98474cuda3std3__419piecewise_constructE
	.align		8
        /*0040*/ 	.dword	_ZN39_INTERNAL_04828c5d_4_k_cu_63c82a70_98474cuda3std3__48in_placeE
	.align		8
        /*0048*/ 	.dword	_ZN39_INTERNAL_04828c5d_4_k_cu_63c82a70_98474cuda3std6ranges3__45__cpo4swapE
	.align		8
        /*0050*/ 	.dword	_ZN39_INTERNAL_04828c5d_4_k_cu_63c82a70_98474cuda3std6ranges3__45__cpo9iter_moveE
	.align		8
        /*0058*/ 	.dword	_ZN39_INTERNAL_04828c5d_4_k_cu_63c82a70_98474cute7productE
	.align		8
        /*0060*/ 	.dword	_ZN39_INTERNAL_04828c5d_4_k_cu_63c82a70_98474cute1_E
	.align		8
        /*0068*/ 	.dword	$str$22
	.align		8
        /*0070*/ 	.dword	$str$23


//--------------------- .text._ZN7cutlass13device_kernelINS_4gemm6kernel13GemmUniversalIN4cute5tupleIJiiiiEEENS1_10collective13CollectiveMmaINS1_34MainloopSm90TmaGmmaWarpSpecializedILi90ENS5_IJNS4_1CILi1EEESB_SB_EEENS1_32KernelTmaWarpSpecializedPingpongEEENS5_IJNSA_ILi64EEENSA_ILi16EEENSA_ILi32EEEEEEaNS5_IJlSB_lEEEaSJ_NS4_8TiledMMAINS4_8MMA_AtomIJNS4_4SM904GMMA26MMA_64x16x32_S32S8S8_SS_TNEEEENS4_6LayoutISC_NS5_IJNSA_ILi0EEESR_SR_EEEEENS5_IJNS4_10UnderscoreESU_SU_EEEEENS4_13SM90_TMA_LOADENS4_14ComposedLayoutINS4_7SwizzleILi1ELi4ELi3EEENS4_18smem_ptr_flag_bitsILi8EEENSQ_INS5_IJNSA_ILi8EEESH_EEENS5_IJSH_SB_EEEEEEEvNS4_8identityESX_S17_vS18_EENS_8epilogue10collective6detail29Sm90TmaWarpSpecializedAdapterINS1B_15DefaultEpilogueIaSJ_SJ_NS1A_6thread17LinearCombinationIaLi1EiiLNS1F_9ScaleType4KindE0ELNS_15FloatRoundStyleE2EaEENS1_15EpilogueDefaultEEEEEvvEEEEvNT_6ParamsE --------------------------
	.section	.text._ZN7cutlass13device_kernelINS_4gemm6kernel13GemmUniversalIN4cute5tupleIJiiiiEEENS1_10collective13CollectiveMmaINS1_34MainloopSm90TmaGmmaWarpSpecializedILi90ENS5_IJNS4_1CILi1EEESB_SB_EEENS1_32KernelTmaWarpSpecializedPingpongEEENS5_IJNSA_ILi64EEENSA_ILi16EEENSA_ILi32EEEEEEaNS5_IJlSB_lEEEaSJ_NS4_8TiledMMAINS4_8MMA_AtomIJNS4_4SM904GMMA26MMA_64x16x32_S32S8S8_SS_TNEEEENS4_6LayoutISC_NS5_IJNSA_ILi0EEESR_SR_EEEEENS5_IJNS4_10UnderscoreESU_SU_EEEEENS4_13SM90_TMA_LOADENS4_14ComposedLayoutINS4_7SwizzleILi1ELi4ELi3EEENS4_18smem_ptr_flag_bitsILi8EEENSQ_INS5_IJNSA_ILi8EEESH_EEENS5_IJSH_SB_EEEEEEEvNS4_8identityESX_S17_vS18_EENS_8epilogue10collective6detail29Sm90TmaWarpSpecializedAdapterINS1B_15DefaultEpilogueIaSJ_SJ_NS1A_6thread17LinearCombinationIaLi1EiiLNS1F_9ScaleType4KindE0ELNS_15FloatRoundStyleE2EaEENS1_15EpilogueDefaultEEEEEvvEEEEvNT_6ParamsE,"ax",@progbits
	.align	128
.text._ZN7cutlass13device_kernelINS_4gemm6kernel13GemmUniversalIN4cute5tupleIJiiiiEEENS1_10collective13CollectiveMmaINS1_34MainloopSm90TmaGmmaWarpSpecializedILi90ENS5_IJNS4_1CILi1EEESB_SB_EEENS1_32KernelTmaWarpSpecializedPingpongEEENS5_IJNSA_ILi64EEENSA_ILi16EEENSA_ILi32EEEEEEaNS5_IJlSB_lEEEaSJ_NS4_8TiledMMAINS4_8MMA_AtomIJNS4_4SM904GMMA26MMA_64x16x32_S32S8S8_SS_TNEEEENS4_6LayoutISC_NS5_IJNSA_ILi0EEESR_SR_EEEEENS5_IJNS4_10UnderscoreESU_SU_EEEEENS4_13SM90_TMA_LOADENS4_14ComposedLayoutINS4_7SwizzleILi1ELi4ELi3EEENS4_18smem_ptr_flag_bitsILi8EEENSQ_INS5_IJNSA_ILi8EEESH_EEENS5_IJSH_SB_EEEEEEEvNS4_8identityESX_S17_vS18_EENS_8epilogue10collective6detail29Sm90TmaWarpSpecializedAdapterINS1B_15DefaultEpilogueIaSJ_SJ_NS1A_6thread17LinearCombinationIaLi1EiiLNS1F_9ScaleType4KindE0ELNS_15FloatRoundStyleE2EaEENS1_15EpilogueDefaultEEEEEvvEEEEvNT_6ParamsE:
        .type           _ZN7cutlass13device_kernelINS_4gemm6kernel13GemmUniversalIN4cute5tupleIJiiiiEEENS1_10collective13CollectiveMmaINS1_34MainloopSm90TmaGmmaWarpSpecializedILi90ENS5_IJNS4_1CILi1EEESB_SB_EEENS1_32KernelTmaWarpSpecializedPingpongEEENS5_IJNSA_ILi64EEENSA_ILi16EEENSA_ILi32EEEEEEaNS5_IJlSB_lEEEaSJ_NS4_8TiledMMAINS4_8MMA_AtomIJNS4_4SM904GMMA26MMA_64x16x32_S32S8S8_SS_TNEEEENS4_6LayoutISC_NS5_IJNSA_ILi0EEESR_SR_EEEEENS5_IJNS4_10UnderscoreESU_SU_EEEEENS4_13SM90_TMA_LOADENS4_14ComposedLayoutINS4_7SwizzleILi1ELi4ELi3EEENS4_18smem_ptr_flag_bitsILi8EEENSQ_INS5_IJNSA_ILi8EEESH_EEENS5_IJSH_SB_EEEEEEEvNS4_8identityESX_S17_vS18_EENS_8epilogue10collective6detail29Sm90TmaWarpSpecializedAdapterINS1B_15DefaultEpilogueIaSJ_SJ_NS1A_6thread17LinearCombinationIaLi1EiiLNS1F_9ScaleType4KindE0ELNS_15FloatRoundStyleE2EaEENS1_15EpilogueDefaultEEEEEvvEEEEvNT_6ParamsE,@function
        .size           _ZN7cutlass13device_kernelINS_4gemm6kernel13GemmUniversalIN4cute5tupleIJiiiiEEENS1_10collective13CollectiveMmaINS1_34MainloopSm90TmaGmmaWarpSpecializedILi90ENS5_IJNS4_1CILi1EEESB_SB_EEENS1_32KernelTmaWarpSpecializedPingpongEEENS5_IJNSA_ILi64EEENSA_ILi16EEENSA_ILi32EEEEEEaNS5_IJlSB_lEEEaSJ_NS4_8TiledMMAINS4_8MMA_AtomIJNS4_4SM904GMMA26MMA_64x16x32_S32S8S8_SS_TNEEEENS4_6LayoutISC_NS5_IJNSA_ILi0EEESR_SR_EEEEENS5_IJNS4_10UnderscoreESU_SU_EEEEENS4_13SM90_TMA_LOADENS4_14ComposedLayoutINS4_7SwizzleILi1ELi4ELi3EEENS4_18smem_ptr_flag_bitsILi8EEENSQ_INS5_IJNSA_ILi8EEESH_EEENS5_IJSH_SB_EEEEEEEvNS4_8identityESX_S17_vS18_EENS_8epilogue10collective6detail29Sm90TmaWarpSpecializedAdapterINS1B_15DefaultEpilogueIaSJ_SJ_NS1A_6thread17LinearCombinationIaLi1EiiLNS1F_9ScaleType4KindE0ELNS_15FloatRoundStyleE2EaEENS1_15EpilogueDefaultEEEEEvvEEEEvNT_6ParamsE,(.L_x_86 - _ZN7cutlass13device_kernelINS_4gemm6kernel13GemmUniversalIN4cute5tupleIJiiiiEEENS1_10collective13CollectiveMmaINS1_34MainloopSm90TmaGmmaWarpSpecializedILi90ENS5_IJNS4_1CILi1EEESB_SB_EEENS1_32KernelTmaWarpSpecializedPingpongEEENS5_IJNSA_ILi64EEENSA_ILi16EEENSA_ILi32EEEEEEaNS5_IJlSB_lEEEaSJ_NS4_8TiledMMAINS4_8MMA_AtomIJNS4_4SM904GMMA26MMA_64x16x32_S32S8S8_SS_TNEEEENS4_6LayoutISC_NS5_IJNSA_ILi0EEESR_SR_EEEEENS5_IJNS4_10UnderscoreESU_SU_EEEEENS4_13SM90_TMA_LOADENS4_14ComposedLayoutINS4_7SwizzleILi1ELi4ELi3EEENS4_18smem_ptr_flag_bitsILi8EEENSQ_INS5_IJNSA_ILi8EEESH_EEENS5_IJSH_SB_EEEEEEEvNS4_8identityESX_S17_vS18_EENS_8epilogue10collective6detail29Sm90TmaWarpSpecializedAdapterINS1B_15DefaultEpilogueIaSJ_SJ_NS1A_6thread17LinearCombinationIaLi1EiiLNS1F_9ScaleType4KindE0ELNS_15FloatRoundStyleE2EaEENS1_15EpilogueDefaultEEEEEvvEEEEvNT_6ParamsE)
        .other          _ZN7cutlass13device_kernelINS_4gemm6kernel13GemmUniversalIN4cute5tupleIJiiiiEEENS1_10collective13CollectiveMmaINS1_34MainloopSm90TmaGmmaWarpSpecializedILi90ENS5_IJNS4_1CILi1EEESB_SB_EEENS1_32KernelTmaWarpSpecializedPingpongEEENS5_IJNSA_ILi64EEENSA_ILi16EEENSA_ILi32EEEEEEaNS5_IJlSB_lEEEaSJ_NS4_8TiledMMAINS4_8MMA_AtomIJNS4_4SM904GMMA26MMA_64x16x32_S32S8S8_SS_TNEEEENS4_6LayoutISC_NS5_IJNSA_ILi0EEESR_SR_EEEEENS5_IJNS4_10UnderscoreESU_SU_EEEEENS4_13SM90_TMA_LOADENS4_14ComposedLayoutINS4_7SwizzleILi1ELi4ELi3EEENS4_18smem_ptr_flag_bitsILi8EEENSQ_INS5_IJNSA_ILi8EEESH_EEENS5_IJSH_SB_EEEEEEEvNS4_8identityESX_S17_vS18_EENS_8epilogue10collective6detail29Sm90TmaWarpSpecializedAdapterINS1B_15DefaultEpilogueIaSJ_SJ_NS1A_6thread17LinearCombinationIaLi1EiiLNS1F_9ScaleType4KindE0ELNS_15FloatRoundStyleE2EaEENS1_15EpilogueDefaultEEEEEvvEEEEvNT_6ParamsE,@"STO_CUDA_ENTRY STV_DEFAULT"
_ZN7cutlass13device_kernelINS_4gemm6kernel13GemmUniversalIN4cute5tupleIJiiiiEEENS1_10collective13CollectiveMmaINS1_34MainloopSm90TmaGmmaWarpSpecializedILi90ENS5_IJNS4_1CILi1EEESB_SB_EEENS1_32KernelTmaWarpSpecializedPingpongEEENS5_IJNSA_ILi64EEENSA_ILi16EEENSA_ILi32EEEEEEaNS5_IJlSB_lEEEaSJ_NS4_8TiledMMAINS4_8MMA_AtomIJNS4_4SM904GMMA26MMA_64x16x32_S32S8S8_SS_TNEEEENS4_6LayoutISC_NS5_IJNSA_ILi0EEESR_SR_EEEEENS5_IJNS4_10UnderscoreESU_SU_EEEEENS4_13SM90_TMA_LOADENS4_14ComposedLayoutINS4_7SwizzleILi1ELi4ELi3EEENS4_18smem_ptr_flag_bitsILi8EEENSQ_INS5_IJNSA_ILi8EEESH_EEENS5_IJSH_SB_EEEEEEEvNS4_8identityESX_S17_vS18_EENS_8epilogue10collective6detail29Sm90TmaWarpSpecializedAdapterINS1B_15DefaultEpilogueIaSJ_SJ_NS1A_6thread17LinearCombinationIaLi1EiiLNS1F_9ScaleType4KindE0ELNS_15FloatRoundStyleE2EaEENS1_15EpilogueDefaultEEEEEvvEEEEvNT_6ParamsE:
[----:B------:R-:W0:Y:S01]  /*0000*/  LDC R1, c[0x0][0x28] ;  /* 0x00000a00ff017b82 */ /* 0x000e220000000800 */
[----:B------:R-:W1:Y:S01]  /*0010*/  S2R R4, SR_TID.X ;  /* 0x0000000000047919 */ /* 0x000e620000002100 */
[----:B------:R-:W-:Y:S01]  /*0020*/  ELECT P0, URZ, PT ;  /* 0x00000000003f782f */ /* 0x000fe20003800000 */
[----:B------:R-:W-:Y:S01]  /*0030*/  BSSY B0, `(.L_x_0) ;  /* 0x000000f000007945 */ /* 0x000fe20003800000 */
[--C-:B-1----:R-:W-:Y:S02]  /*0040*/  SHF.R.U32.HI R0, RZ, 0x5, R4.reuse ;  /* 0x00000005ff007819 */ /* 0x102fe40000011604 */
[----:B------:R-:W-:-:S03]  /*0050*/  SHF.R.U32.HI R6, RZ, 0x7, R4 ;  /* 0x00000007ff067819 */ /* 0x000fc60000011604 */
[----:B------:R-:W1:Y:S04]  /*0060*/  SHFL.IDX PT, R2, R0, RZ, 0x1f ;  /* 0x00001fff00027589 */ /* 0x000e6800000e0000 */
[----:B------:R2:W3:Y:S01]  /*0070*/  SHFL.IDX PT, R8, R6, RZ, 0x1f ;  /* 0x00001fff06087589 */ /* 0x0004e200000e0000 */
[----:B-1----:R-:W-:-:S13]  /*0080*/  ISETP.NE.OR P0, PT, R2, RZ, !P0 ;  /* 0x000000ff0200720c */ /* 0x002fda0004705670 */
[----:B0-23--:R-:W-:Y:S05]  /*0090*/  @P0 BRA `(.L_x_1) ;  /* 0x0000000000200947 */ /* 0x00dfea0003800000 */
[----:B------:R-:W-:Y:S02]  /*00a0*/  ULDC.64 UR4, c[0x0][0x198] ;  /* 0x0000660000047ab9 */ /* 0x000fe40000000a00 */
[----:B------:R-:W-:Y:S02]  /*00b0*/  UIADD3 UR6, UP0, UR4, 0xf0, URZ ;  /* 0x000000f004067890 */ /* 0x000fe4000ff1e03f */
[----:B------:R-:W-:Y:S02]  /*00c0*/  UIADD3 UR4, UP1, UR4, 0x1f0, URZ ;  /* 0x000001f004047890 */ /* 0x000fe4000ff3e03f */
[----:B------:R-:W-:Y:S02]  /*00d0*/  UIADD3.X UR7, URZ, UR5, URZ, UP0, !UPT ;  /* 0x000000053f077290 */ /* 0x000fe400087fe43f */
[----:B------:R-:W-:-:S07]  /*00e0*/  UIADD3.X UR5, URZ, UR5, URZ, UP1, !UPT ;  /* 0x000000053f057290 */ /* 0x000fce0008ffe43f */
[----:B------:R0:W-:Y:S02]  /*00f0*/  UTMACCTL.PF [UR6] ;  /* 0x00000000060079b9 */ /* 0x0001e40008040000 */
[----:B------:R0:W-:Y:S02]  /*0100*/  UTMACCTL.PF [UR4] ;  /* 0x00000000040079b9 */ /* 0x0001e40008040000 */
[----:B0-----:R-:W-:Y:S01]  /*0110*/  NOP ;  /* 0x0000000000007918 */ /* 0x001fe20000000000 */
.L_x_1:
[----:B------:R-:W-:Y:S05]  /*0120*/  BSYNC B0 ;  /* 0x0000000000007941 */ /* 0x000fea0003800000 */
.L_x_0:
[----:B------:R-:W0:Y:S02]  /*0130*/  SHFL.IDX PT, R3, R0, RZ, 0x1f ;  /* 0x00001fff00037589 */ /* 0x000e2400000e0000 */
[----:B0-----:R-:W-:-:S13]  /*0140*/  ISETP.NE.AND P0, PT, R3, RZ, PT ;  /* 0x000000ff0300720c */ /* 0x001fda0003f05270 */
[----:B------:R-:W-:Y:S05]  /*0150*/  @P0 BRA `(.L_x_2) ;  /* 0x0000000c00140947 */ /* 0x000fea0003800000 */
[----:B------:R-:W-:Y:S01]  /*0160*/  ELECT P0, URZ, PT ;  /* 0x00000000003f782f */ /* 0x000fe20003800000 */
[----:B------:R-:W-:-:S12]  /*0170*/  BSSY B0, `(.L_x_2) ;  /* 0x00000c3000007945 */ /* 0x000fd80003800000 */
[----:B------:R-:W-:Y:S05]  /*0180*/  @!P0 BRA `(.L_x_3) ;  /* 0x0000000c00048947 */ /* 0x000fea0003800000 */
[----:B------:R-:W0:Y:S01]  /*0190*/  S2UR UR8, SR_CgaCtaId ;  /* 0x00000000000879c3 */ /* 0x000e220000008800 */
[----:B------:R-:W-:Y:S01]  /*01a0*/  UMOV UR4, 0x400 ;  /* 0x0000040000047882 */ /* 0x000fe20000000000 */
[----:B------:R-:W-:Y:S01]  /*01b0*/  UMOV UR5, 0x1 ;  /* 0x0000000100057882 */ /* 0x000fe20000000000 */
[----:B------:R-:W-:Y:S02]  /*01c0*/  UMOV UR6, 0x80 ;  /* 0x0000008000067882 */ /* 0x000fe40000000000 */
[----:B------:R-:W-:-:S04]  /*01d0*/  UIADD3 UR6, -UR6, 0x100000, URZ ;  /* 0x0010000006067890 */ /* 0x000fc8000fffe13f */
[----:B------:R-:W-:Y:S02]  /*01e0*/  USHF.L.U32 UR7, UR6, 0xb, URZ ;  /* 0x0000000b06077899 */ /* 0x000fe4000800063f */
[----:B------:R-:W-:Y:S02]  /*01f0*/  USHF.L.U32 UR6, UR6, 0x1, URZ ;  /* 0x0000000106067899 */ /* 0x000fe4000800063f */
[----:B0-----:R-:W-:Y:S02]  /*0200*/  ULEA UR8, UR8, UR4, 0x18 ;  /* 0x0000000408087291 */ /* 0x001fe4000f8ec03f */
[----:B------:R-:W-:-:S04]  /*0210*/  UIADD3 UR4, -UR5, 0x100000, URZ ;  /* 0x0010000005047890 */ /* 0x000fc8000fffe13f */
[----:B------:R-:W-:Y:S02]  /*0220*/  USHF.L.U32 UR5, UR4, 0xb, URZ ;  /* 0x0000000b04057899 */ /* 0x000fe4000800063f */
[----:B------:R-:W-:Y:S01]  /*0230*/  USHF.L.U32 UR4, UR4, 0x1, URZ ;  /* 0x0000000104047899 */ /* 0x000fe2000800063f */
[----:B------:R-:W0:Y:S11]  /*0240*/  FENCE.VIEW.ASYNC.S ;  /* 0x00000000000073c6 */ /* 0x000e360000000000 */
[----:B0-----:R0:W1:Y:S01]  /*0250*/  SYNCS.EXCH.64 URZ, [UR8], UR4 ;  /* 0x00000004083f75b2 */ /* 0x0010620008000100 */
[----:B------:R0:W2:Y:S01]  /*0260*/  SYNCS.EXCH.64 URZ, [UR8+0x2d0], UR6 ;  /* 0x0002d006083f75b2 */ /* 0x0000a20008000100 */
[----:B------:R0:W3:Y:S01]  /*0270*/  SYNCS.EXCH.64 URZ, [UR8+0x8], UR4 ;  /* 0x00000804083f75b2 */ /* 0x0000e20008000100 */
[----:B------:R0:W4:Y:S01]  /*0280*/  SYNCS.EXCH.64 URZ, [UR8+0x2d8], UR6 ;  /* 0x0002d806083f75b2 */ /* 0x0001220008000100 */
[----:B------:R0:W0:Y:S01]  /*0290*/  SYNCS.EXCH.64 URZ, [UR8+0x10], UR4 ;  /* 0x00001004083f75b2 */ /* 0x0000220008000100 */
        /* <DEDUP_REMOVED lines=175> */
[----:B-1234-:R-:W-:Y:S01]  /*0d90*/  NOP ;  /* 0x0000000000007918 */ /* 0x01efe20000000000 */
.L_x_3:
[----:B0-----:R-:W-:Y:S05]  /*0da0*/  BSYNC B0 ;  /* 0x0000000000007941 */ /* 0x001fea0003800000 */
.L_x_2:
[----:B------:R-:W0:Y:S01]  /*0db0*/  SHFL.IDX PT, R5, R0, RZ, 0x1f ;  /* 0x00001fff00057589 */ /* 0x000e2200000e0000 */
[----:B------:R-:W-:Y:S01]  /*0dc0*/  ELECT P0, URZ, PT ;  /* 0x00000000003f782f */ /* 0x000fe20003800000 */
[----:B------:R-:W-:Y:S01]  /*0dd0*/  NOP ;  /* 0x0000000000007918 */ /* 0x000fe20000000000 */
[----:B------:R-:W-:Y:S01]  /*0de0*/  ELECT P1, URZ, PT ;  /* 0x00000000003f782f */ /* 0x000fe20003820000 */
[----:B------:R-:W1:Y:S01]  /*0df0*/  SHFL.IDX PT, R3, R0, RZ, 0x1f ;  /* 0x00001fff00037589 */ /* 0x000e6200000e0000 */
[----:B------:R-:W-:Y:S01]  /*0e00*/  UMOV UR4, 0x20 ;  /* 0x0000002000047882 */ /* 0x000fe20000000000 */
[----:B------:R-:W-:Y:S01]  /*0e10*/  UMOV UR11, 0x80 ;  /* 0x00000080000b7882 */ /* 0x000fe20000000000 */
[----:B------:R-:W-:Y:S01]  /*0e20*/  NOP ;  /* 0x0000000000007918 */ /* 0x000fe20000000000 */
[----:B------:R-:W2:Y:S01]  /*0e30*/  SHFL.IDX PT, R6, R6, RZ, 0x1f ;  /* 0x00001fff06067589 */ /* 0x000ea200000e0000 */
[C---:B------:R-:W-:Y:S01]  /*0e40*/  VIADD R37, R8.reuse, 0xffffffff ;  /* 0xffffffff08257836 */ /* 0x040fe20000000000 */
[----:B------:R-:W-:Y:S01]  /*0e50*/  ULDC.64 UR36, c[0x0][0x208] ;  /* 0x0000820000247ab9 */ /* 0x000fe20000000a00 */
[----:B------:R-:W-:-:S03]  /*0e60*/  ISETP.NE.AND P2, PT, R8, RZ, PT ;  /* 0x000000ff0800720c */ /* 0x000fc60003f45270 */
[----:B------:R-:W-:Y:S02]  /*0e70*/  ISETP.GE.U32.AND P3, PT, R37, 0x2, PT ;  /* 0x000000022500780c */ /* 0x000fe40003f66070 */
[----:B0-----:R-:W-:Y:S02]  /*0e80*/  ISETP.NE.OR P0, PT, R5, RZ, !P0 ;  /* 0x000000ff0500720c */ /* 0x001fe40004705670 */
[----:B-1----:R-:W-:Y:S02]  /*0e90*/  ISETP.NE.OR P1, PT, R3, RZ, !P1 ;  /* 0x000000ff0300720c */ /* 0x002fe40004f25670 */
[----:B------:R-:W-:-:S04]  /*0ea0*/  SHF.R.S32.HI R3, RZ, 0x1f, R2 ;  /* 0x0000001fff037819 */ /* 0x000fc80000011402 */
[----:B------:R-:W-:-:S05]  /*0eb0*/  LEA.HI R3, R3, R2, RZ, 0x2 ;  /* 0x0000000203037211 */ /* 0x000fca00078f10ff */
[----:B------:R-:W-:Y:S01]  /*0ec0*/  VOTEU.ALL UP0, P0 ;  /* 0x00000000003f7886 */ /* 0x000fe20000000000 */
[----:B------:R-:W-:Y:S01]  /*0ed0*/  LOP3.LUT R3, R3, 0xfffffffc, RZ, 0xc0, !PT ;  /* 0xfffffffc03037812 */ /* 0x000fe200078ec0ff */
[----:B------:R-:W-:-:S03]  /*0ee0*/  VOTEU.ALL UP1, P1 ;  /* 0x00000000003f7886 */ /* 0x000fc60000820000 */
[----:B------:R-:W0:Y:S01]  /*0ef0*/  @!UP0 S2UR UR7, SR_CgaCtaId ;  /* 0x00000000000789c3 */ /* 0x000e220000008800 */
[----:B------:R-:W-:Y:S01]  /*0f00*/  @!UP0 UMOV UR6, 0x400 ;  /* 0x0000040000068882 */ /* 0x000fe20000000000 */
[----:B------:R-:W-:-:S04]  /*0f10*/  @!UP0 UIADD3 UR4, -UR4, 0x100000, URZ ;  /* 0x0010000004048890 */ /* 0x000fc8000fffe13f */
[----:B------:R-:W-:Y:S02]  /*0f20*/  @!UP0 USHF.L.U32 UR5, UR4, 0xb, URZ ;  /* 0x0000000b04058899 */ /* 0x000fe4000800063f */
[----:B------:R-:W-:Y:S01]  /*0f30*/  @!UP0 USHF.L.U32 UR4, UR4, 0x1, URZ ;  /* 0x0000000104048899 */ /* 0x000fe2000800063f */
[----:B------:R-:W-:Y:S01]  /*0f40*/  IMAD.IADD R5, R2, 0x1, -R3 ;  /* 0x0000000102057824 */ /* 0x000fe200078e0a03 */
[----:B------:R-:W-:Y:S01]  /*0f50*/  @!UP1 UMOV UR9, 0x400 ;  /* 0x0000040000099882 */ /* 0x000fe20000000000 */
[----:B------:R-:W-:Y:S01]  /*0f60*/  VOTEU.ALL UP2, P1 ;  /* 0x00000000003f7886 */ /* 0x000fe20000840000 */
[----:B------:R-:W-:Y:S01]  /*0f70*/  VOTEU.ALL UP3, P1 ;  /* 0x00000000003f7886 */ /* 0x000fe20000860000 */
[----:B------:R-:W-:Y:S01]  /*0f80*/  VOTEU.ALL UP4, P1 ;  /* 0x00000000003f7886 */ /* 0x000fe20000880000 */
[----:B------:R-:W1:Y:S01]  /*0f90*/  @!UP1 S2UR UR10, SR_CgaCtaId ;  /* 0x00000000000a99c3 */ /* 0x000e620000008800 */
[----:B------:R-:W-:Y:S01]  /*0fa0*/  VOTEU.ALL UP5, P1 ;  /* 0x00000000003f7886 */ /* 0x000fe200008a0000 */
[----:B------:R-:W-:-:S04]  /*0fb0*/  SHF.R.S32.HI R3, RZ, 0x1f, R4 ;  /* 0x0000001fff037819 */ /* 0x000fc80000011404 */
[----:B------:R-:W-:-:S04]  /*0fc0*/  LEA.HI R3, R3, R4, RZ, 0x7 ;  /* 0x0000000403037211 */ /* 0x000fc800078f38ff */
[----:B------:R-:W-:-:S05]  /*0fd0*/  LOP3.LUT R3, R3, 0xffffff80, RZ, 0xc0, !PT ;  /* 0xffffff8003037812 */ /* 0x000fca00078ec0ff */
[----:B------:R-:W-:Y:S01]  /*0fe0*/  IMAD.IADD R3, R4, 0x1, -R3 ;  /* 0x0000000104037824 */ /* 0x000fe200078e0a03 */
[----:B0-----:R-:W-:Y:S02]  /*0ff0*/  @!UP0 ULEA UR8, UR7, UR6, 0x18 ;  /* 0x0000000607088291 */ /* 0x001fe4000f8ec03f */
[----:B------:R-:W-:-:S04]  /*1000*/  @!UP1 UIADD3 UR6, -UR11, 0x100000, URZ ;  /* 0x001000000b069890 */ /* 0x000fc8000fffe13f */
[----:B------:R-:W-:Y:S02]  /*1010*/  @!UP1 USHF.L.U32 UR7, UR6, 0xb, URZ ;  /* 0x0000000b06079899 */ /* 0x000fe4000800063f */
[----:B------:R-:W-:Y:S01]  /*1020*/  @!UP1 USHF.L.U32 UR6, UR6, 0x1, URZ ;  /* 0x0000000106069899 */ /* 0x000fe2000800063f */
[----:B------:R-:W-:Y:S01]  /*1030*/  VOTEU.ALL UP0, P0 ;  /* 0x00000000003f7886 */ /* 0x000fe20000000000 */
[----:B-1----:R-:W-:Y:S01]  /*1040*/  @!UP1 ULEA UR9, UR10, UR9, 0x18 ;  /* 0x000000090a099291 */ /* 0x002fe2000f8ec03f */
[----:B------:R-:W-:Y:S02]  /*1050*/  VOTEU.ALL UP1, P0 ;  /* 0x00000000003f7886 */ /* 0x000fe40000020000 */
[----:B------:R-:W-:Y:S01]  /*1060*/  ULDC.64 UR10, c[0x0][0x598] ;  /* 0x00016600000a7ab9 */ /* 0x000fe20000000a00 */
[----:B------:R-:W-:Y:S01]  /*1070*/  ISETP.NE.AND P0, PT, R5, 0x3, PT ;  /* 0x000000030500780c */ /* 0x000fe20003f05270 */
[----:B------:R-:W0:Y:S02]  /*1080*/  FENCE.VIEW.ASYNC.S ;  /* 0x00000000000073c6 */ /* 0x000e240000000000 */
[----:B0-----:R-:W0:Y:S01]  /*1090*/  @!UP0 SYNCS.EXCH.64 URZ, [UR8+0x5d0], UR4 ;  /* 0x0005d004083f85b2 */ /* 0x001e220008000100 */
[----:B------:R-:W-:-:S02]  /*10a0*/  ISETP.NE.U32.AND P1, PT, RZ, UR10, PT ;  /* 0x0000000aff007c0c */ /* 0x000fc4000bf25070 */
[----:B------:R-:W-:Y:S02]  /*10b0*/  ISETP.EQ.OR P0, PT, R5, RZ, !P0 ;  /* 0x000000ff0500720c */ /* 0x000fe40004702670 */
[----:B------:R-:W-:Y:S02]  /*10c0*/  ISETP.NE.AND.EX P1, PT, RZ, UR11, PT, P1 ;  /* 0x0000000bff007c0c */ /* 0x000fe4000bf25310 */
[----:B------:R-:W-:-:S04]  /*10d0*/  ISETP.EQ.AND P0, PT, R8, RZ, P0 ;  /* 0x000000ff0800720c */ /* 0x000fc80000702270 */
[----:B------:R-:W-:-:S04]  /*10e0*/  SEL R18, RZ, 0x1, !P0 ;  /* 0x00000001ff127807 */ /* 0x000fc80004000000 */
[----:B------:R-:W-:Y:S01]  /*10f0*/  SEL R18, R18, 0x2, P3 ;  /* 0x0000000212127807 */ /* 0x000fe20001800000 */
[----:B------:R2:W0:Y:S01]  /*1100*/  @!UP1 SYNCS.EXCH.64 URZ, [UR8+0x5d8], UR4 ;  /* 0x0005d804083f95b2 */ /* 0x0004220008000100 */
[----:B------:R-:W-:Y:S01]  /*1110*/  NOP ;  /* 0x0000000000007918 */ /* 0x000fe20000000000 */
[----:B--2---:R-:W-:Y:S01]  /*1120*/  R2UR UR8, R6 ;  /* 0x00000000060872ca */ /* 0x004fe200000e0000 */
[----:B------:R1:W0:Y:S01]  /*1130*/  @!UP2 SYNCS.EXCH.64 URZ, [UR9+0x5b0], UR6 ;  /* 0x0005b006093fa5b2 */ /* 0x0002220008000100 */
[----:B------:R1:W0:Y:S01]  /*1140*/  @!UP3 SYNCS.EXCH.64 URZ, [UR9+0x5b8], UR6 ;  /* 0x0005b806093fb5b2 */ /* 0x0002220008000100 */
[----:B------:R1:W0:Y:S01]  /*1150*/  @!UP4 SYNCS.EXCH.64 URZ, [UR9+0x5c0], UR6 ;  /* 0x0005c006093fc5b2 */ /* 0x0002220008000100 */
[----:B------:R1:W0:Y:S01]  /*1160*/  @!UP5 SYNCS.EXCH.64 URZ, [UR9+0x5c8], UR6 ;  /* 0x0005c806093fd5b2 */ /* 0x0002220008000100 */
[----:B------:R-:W-:Y:S01]  /*1170*/  NOP ;  /* 0x0000000000007918 */ /* 0x000fe20000000000 */
[----:B0-----:R-:W-:Y:S06]  /*1180*/  BAR.SYNC.DEFER_BLOCKING 0x0 ;  /* 0x0000000000007b1d */ /* 0x001fec0000010000 */
[----:B-1----:R-:W-:Y:S05]  /*1190*/  @!P1 BRA `(.L_x_4) ;  /* 0x00000000001c9947 */ /* 0x002fea0003800000 */
[----:B------:R-:W0:Y:S02]  /*11a0*/  LDC.64 R6, c[0x0][0x598] ;  /* 0x00016600ff067b82 */ /* 0x000e240000000a00 */
[----:B0-----:R-:W2:Y:S02]  /*11b0*/  LDG.E.64 R6, desc[UR36][R6.64] ;  /* 0x0000002406067981 */ /* 0x001ea4000c1e1b00 */
[----:B--2---:R-:W-:-:S04]  /*11c0*/  ISETP.NE.U32.AND P0, PT, R6, RZ, PT ;  /* 0x000000ff0600720c */ /* 0x004fc80003f05070 */
[----:B------:R-:W-:-:S13]  /*11d0*/  ISETP.NE.AND.EX P0, PT, R7, RZ, PT, P0 ;  /* 0x000000ff0700720c */ /* 0x000fda0003f05300 */
[----:B------:R-:W-:Y:S05]  /*11e0*/  @!P0 BRA `(.L_x_4) ;  /* 0x0000000000088947 */ /* 0x000fea0003800000 */
[----:B------:R1:W5:Y:S01]  /*11f0*/  LD.E R34, desc[UR36][R6.64] ;  /* 0x0000002406227980 */ /* 0x000362000c101900 */
[----:B------:R-:W-:Y:S05]  /*1200*/  BRA `(.L_x_5) ;  /* 0x0000000000247947 */ /* 0x000fea0003800000 */
.L_x_4:
[----:B------:R-:W-:Y:S02]  /*1210*/  ULDC.64 UR4, c[0x0][0x588] ;  /* 0x0001620000047ab9 */ /* 0x000fe40000000a00 */
[----:B------:R-:W-:-:S04]  /*1220*/  ISETP.NE.U32.AND P0, PT, RZ, UR4, PT ;  /* 0x00000004ff007c0c */ /* 0x000fc8000bf05070 */
[----:B------:R-:W-:-:S13]  /*1230*/  ISETP.NE.AND.EX P0, PT, RZ, UR5, PT, P0 ;  /* 0x00000005ff007c0c */ /* 0x000fda000bf05300 */
[----:B------:R-:W-:Y:S05]  /*1240*/  @!P0 BRA `(.L_x_6) ;  /* 0x00000000000c8947 */ /* 0x000fea0003800000 */
[----:B------:R-:W0:Y:S02]  /*1250*/  LDC.64 R34, c[0x0][0x588] ;  /* 0x00016200ff227b82 */ /* 0x000e240000000a00 */
[----:B0-----:R0:W5:Y:S01]  /*1260*/  LDG.E R34, desc[UR36][R34.64] ;  /* 0x0000002422227981 */ /* 0x001162000c1e1900 */
[----:B------:R-:W-:Y:S05]  /*1270*/  BRA `(.L_x_5) ;  /* 0x0000000000087947 */ /* 0x000fea0003800000 */
.L_x_6:
[----:B------:R-:W-:Y:S02]  /*1280*/  ULDC UR4, c[0x0][0x580] ;  /* 0x0001600000047ab9 */ /* 0x000fe40000000800 */
[----:B------:R-:W-:-:S07]  /*1290*/  IMAD.U32 R34, RZ, RZ, UR4 ;  /* 0x00000004ff227e24 */ /* 0x000fce000f8e00ff */
.L_x_5:
[----:B------:R-:W-:Y:S02]  /*12a0*/  ULDC.64 UR4, c[0x0][0x5a0] ;  /* 0x0001680000047ab9 */ /* 0x000fe40000000a00 */
[----:B------:R-:W-:-:S04]  /*12b0*/  ISETP.NE.U32.AND P0, PT, RZ, UR4, PT ;  /* 0x00000004ff007c0c */ /* 0x000fc8000bf05070 */
[----:B------:R-:W-:-:S13]  /*12c0*/  ISETP.NE.AND.EX P0, PT, RZ, UR5, PT, P0 ;  /* 0x00000005ff007c0c */ /* 0x000fda000bf05300 */
[----:B------:R-:W-:Y:S05]  /*12d0*/  @!P0 BRA `(.L_x_7) ;  /* 0x00000000001c8947 */ /* 0x000fea0003800000 */
[----:B-1----:R-:W1:Y:S02]  /*12e0*/  LDC.64 R6, c[0x0][0x5a0] ;  /* 0x00016800ff067b82 */ /* 0x002e640000000a00 */
[----:B-1----:R-:W2:Y:S02]  /*12f0*/  LDG.E.64 R6, desc[UR36][R6.64] ;  /* 0x0000002406067981 */ /* 0x002ea4000c1e1b00 */
[----:B--2---:R-:W-:-:S04]  /*1300*/  ISETP.NE.U32.AND P0, PT, R6, RZ, PT ;  /* 0x000000ff0600720c */ /* 0x004fc80003f05070 */
[----:B------:R-:W-:-:S13]  /*1310*/  ISETP.NE.AND.EX P0, PT, R7, RZ, PT, P0 ;  /* 0x000000ff0700720c */ /* 0x000fda0003f05300 */
[----:B------:R-:W-:Y:S05]  /*1320*/  @!P0 BRA `(.L_x_7) ;  /* 0x0000000000088947 */ /* 0x000fea0003800000 */
[----:B0-----:R2:W5:Y:S01]  /*1330*/  LD.E R35, desc[UR36][R6.64] ;  /* 0x0000002406237980 */ /* 0x001562000c101900 */
[----:B------:R-:W-:Y:S05]  /*1340*/  BRA `(.L_x_8) ;  /* 0x0000000000247947 */ /* 0x000fea0003800000 */
.L_x_7:
[----:B------:R-:W-:Y:S02]  /*1350*/  ULDC.64 UR4, c[0x0][0x590] ;  /* 0x0001640000047ab9 */ /* 0x000fe40000000a00 */
[----:B------:R-:W-:-:S04]  /*1360*/  ISETP.NE.U32.AND P0, PT, RZ, UR4, PT ;  /* 0x00000004ff007c0c */ /* 0x000fc8000bf05070 */
[----:B------:R-:W-:-:S13]  /*1370*/  ISETP.NE.AND.EX P0, PT, RZ, UR5, PT, P0 ;  /* 0x00000005ff007c0c */ /* 0x000fda000bf05300 */
[----:B------:R-:W-:Y:S05]  /*1380*/  @!P0 BRA `(.L_x_9) ;  /* 0x00000000000c8947 */ /* 0x000fea0003800000 */
[----:B-1----:R-:W0:Y:S02]  /*1390*/  LDC.64 R6, c[0x0][0x590] ;  /* 0x00016400ff067b82 */ /* 0x002e240000000a00 */
[----:B0-----:R0:W5:Y:S01]  /*13a0*/  LDG.E R35, desc[UR36][R6.64] ;  /* 0x0000002406237981 */ /* 0x001162000c1e1900 */
[----:B------:R-:W-:Y:S05]  /*13b0*/  BRA `(.L_x_8) ;  /* 0x0000000000087947 */ /* 0x000fea0003800000 */
.L_x_9:
[----:B------:R-:W-:Y:S02]  /*13c0*/  ULDC UR4, c[0x0][0x584] ;  /* 0x0001610000047ab9 */ /* 0x000fe40000000800 */
[----:B0-----:R-:W-:-:S07]  /*13d0*/  IMAD.U32 R35, RZ, RZ, UR4 ;  /* 0x00000004ff237e24 */ /* 0x001fce000f8e00ff */
.L_x_8:
[----:B------:R-:W3:Y:S01]  /*13e0*/  LDC R23, c[0x0][0x65c] ;  /* 0x00019700ff177b82 */ /* 0x000ee20000000800 */
[----:B------:R-:W4:Y:S01]  /*13f0*/  S2R R14, SR_CTAID.Y ;  /* 0x00000000000e7919 */ /* 0x000f220000002600 */
[----:B------:R-:W-:Y:S01]  /*1400*/  ULDC UR6, c[0x0][0x28c] ;  /* 0x0000a30000067ab9 */ /* 0x000fe20000000800 */
[----:B------:R-:W-:Y:S01]  /*1410*/  ISETP.NE.AND P0, PT, R8, 0x2, PT ;  /* 0x000000020800780c */ /* 0x000fe20003f05270 */
[----:B------:R-:W-:Y:S01]  /*1420*/  UIADD3 UR6, UR6, 0x1f, URZ ;  /* 0x0000001f06067890 */ /* 0x000fe2000fffe03f */
[----:B012---:R-:W0:Y:S01]  /*1430*/  S2R R6, SR_CTAID.X ;  /* 0x0000000000067919 */ /* 0x007e220000002500 */
[----:B------:R-:W-:Y:S01]  /*1440*/  UMOV UR39, URZ ;  /* 0x0000003f00277c82 */ /* 0x000fe20008000000 */
[----:B------:R-:W-:Y:S01]  /*1450*/  UMOV UR38, URZ ;  /* 0x0000003f00267c82 */ /* 0x000fe20008000000 */
[----:B------:R-:W-:Y:S01]  /*1460*/  USHF.R.S32.HI UR7, URZ, 0x1f, UR6 ;  /* 0x0000001f3f077899 */ /* 0x000fe20008011406 */
[----:B------:R-:W-:-:S03]  /*1470*/  ULDC.64 UR10, c[0x0][0x650] ;  /* 0x00019400000a7ab9 */ /* 0x000fc60000000a00 */
[----:B------:R-:W-:Y:S01]  /*1480*/  ULEA.HI UR7, UR7, UR6, URZ, 0x5 ;  /* 0x0000000607077291 */ /* 0x000fe2000f8f283f */
[----:B---3--:R-:W-:-:S04]  /*1490*/  ISETP.NE.AND P1, PT, R23, 0x1, PT ;  /* 0x000000011700780c */ /* 0x008fc80003f25270 */
[----:B------:R-:W-:-:S09]  /*14a0*/  P2R R0, PR, RZ, 0x2 ;  /* 0x00000002ff007803 */ /* 0x000fd20000000000 */
[----:B------:R-:W0:Y:S01]  /*14b0*/  @P1 LDC R7, c[0x0][0x10] ;  /* 0x00000400ff071b82 */ /* 0x000e220000000800 */
[----:B----4-:R-:W-:Y:S02]  /*14c0*/  @P1 IMAD.MOV.U32 R8, RZ, RZ, R14 ;  /* 0x000000ffff081224 */ /* 0x010fe400078e000e */
[----:B------:R-:W-:Y:S02]  /*14d0*/  @P1 IMAD.MOV.U32 R9, RZ, RZ, RZ ;  /* 0x000000ffff091224 */ /* 0x000fe400078e00ff */
[----:B------:R-:W-:-:S03]  /*14e0*/  @P1 IMAD.MOV.U32 R19, RZ, RZ, RZ ;  /* 0x000000ffff131224 */ /* 0x000fc600078e00ff */
[----:B------:R-:W1:Y:S01]  /*14f0*/  @!P1 LDC R11, c[0x0][0xc] ;  /* 0x00000300ff0b9b82 */ /* 0x000e620000000800 */
[----:B------:R-:W-:Y:S01]  /*1500*/  ULDC UR4, c[0x0][0xc] ;  /* 0x0000030000047ab9 */ /* 0x000fe20000000800 */
[----:B------:R-:W-:Y:S02]  /*1510*/  ULDC UR5, c[0x0][0x10] ;  /* 0x0000040000057ab9 */ /* 0x000fe40000000800 */
[----:B------:R-:W-:-:S04]  /*1520*/  UIMAD.WIDE.U32 UR4, UR4, UR5, URZ ;  /* 0x00000005040472a5 */ /* 0x000fc8000f8e003f */
[----:B------:R-:W2:Y:S01]  /*1530*/  LDC R16, c[0x0][0x14] ;  /* 0x00000500ff107b82 */ /* 0x000ea20000000800 */
[----:B0-----:R-:W-:-:S04]  /*1540*/  @P1 IMAD.WIDE.U32 R8, R6, R7, R8 ;  /* 0x0000000706081225 */ /* 0x001fc800078e0008 */
[----:B------:R-:W-:Y:S02]  /*1550*/  IMAD.MOV.U32 R7, RZ, RZ, RZ ;  /* 0x000000ffff077224 */ /* 0x000fe400078e00ff */
[----:B------:R-:W-:Y:S02]  /*1560*/  @P1 IMAD.IADD R19, R9, 0x1, R19 ;  /* 0x0000000109131824 */ /* 0x000fe400078e0213 */
[----:B------:R-:W-:Y:S02]  /*1570*/  @P1 IMAD.MOV.U32 R22, RZ, RZ, R8 ;  /* 0x000000ffff161224 */ /* 0x000fe400078e0008 */
[----:B-1----:R-:W-:-:S04]  /*1580*/  @!P1 IMAD.WIDE.U32 R8, R11, R14, R6 ;  /* 0x0000000e0b089225 */ /* 0x002fc800078e0006 */
[----:B------:R-:W-:Y:S02]  /*1590*/  @!P1 IMAD.MOV.U32 R22, RZ, RZ, R8 ;  /* 0x000000ffff169224 */ /* 0x000fe400078e0008 */
[C---:B--2---:R-:W-:Y:S02]  /*15a0*/  IMAD R11, R16.reuse, UR5, RZ ;  /* 0x00000005100b7c24 */ /* 0x044fe4000f8e02ff */
[----:B------:R-:W-:Y:S01]  /*15b0*/  IMAD.WIDE.U32 R16, R16, UR4, RZ ;  /* 0x0000000410107c25 */ /* 0x000fe2000f8e00ff */
[----:B------:R-:W-:-:S03]  /*15c0*/  USHF.R.S32.HI UR4, URZ, 0x5, UR7 ;  /* 0x000000053f047899 */ /* 0x000fc60008011407 */
[----:B------:R-:W-:Y:S02]  /*15d0*/  @!P1 IMAD.MOV.U32 R19, RZ, RZ, R9 ;  /* 0x000000ffff139224 */ /* 0x000fe400078e0009 */
[----:B------:R-:W-:Y:S01]  /*15e0*/  IMAD.IADD R0, R17, 0x1, R11 ;  /* 0x0000000111007824 */ /* 0x000fe200078e020b */
[----:B------:R-:W-:Y:S06]  /*15f0*/  @P0 BRA `(.L_x_10) ;  /* 0x0000000000240947 */ /* 0x000fec0003800000 */
[----:B------:R-:W-:Y:S01]  /*1600*/  USHF.R.U32.HI UR6, URZ, 0x1, UR4 ;  /* 0x000000013f067899 */ /* 0x000fe20008011604 */
[----:B------:R-:W-:Y:S01]  /*1610*/  IADD3 R22, P0, R22, R16, RZ ;  /* 0x0000001016167210 */ /* 0x000fe20007f1e0ff */
[----:B------:R-:W-:Y:S02]  /*1620*/  UISETP.GE.U32.AND UP0, UPT, UR4, 0x5a, UPT ;  /* 0x0000005a0400788c */ /* 0x000fe4000bf06070 */
[----:B------:R-:W-:Y:S02]  /*1630*/  UIMAD.WIDE.U32 UR6, UR6, -0x49f49f49, URZ ;  /* 0xb60b60b7060678a5 */ /* 0x000fe4000f8e003f */
[----:B------:R-:W-:Y:S01]  /*1640*/  IMAD.X R19, R0, 0x1, R19, P0 ;  /* 0x0000000100137824 */ /* 0x000fe200000e0613 */
[----:B------:R-:W-:Y:S01]  /*1650*/  UMOV UR38, URZ ;  /* 0x0000003f00267c82 */ /* 0x000fe20008000000 */
[----:B------:R-:W-:-:S04]  /*1660*/  USHF.R.U32.HI UR6, URZ, 0x5, UR7 ;  /* 0x000000053f067899 */ /* 0x000fc80008011607 */
[----:B------:R-:W-:Y:S02]  /*1670*/  UIMAD UR39, UR6, -0x5a, UR4 ;  /* 0xffffffa6062778a4 */ /* 0x000fe4000f8e0204 */
[----:B------:R-:W-:-:S12]  /*1680*/  @UP0 ULOP3.LUT UR38, UR6, 0x1, URZ, 0xc0, !UPT ;  /* 0x0000000106260892 */ /* 0x000fd8000f8ec03f */
.L_x_10:
[----:B------:R-:W-:Y:S01]  /*1690*/  ISETP.GE.U32.AND P0, PT, R22, UR10, PT ;  /* 0x0000000a16007c0c */ /* 0x000fe2000bf06070 */
[----:B------:R-:W-:Y:S01]  /*16a0*/  IMAD.MOV.U32 R33, RZ, RZ, -0x1 ;  /* 0xffffffffff217424 */ /* 0x000fe200078e00ff */
[----:B------:R-:W-:Y:S01]  /*16b0*/  PRMT R8, RZ, 0x7610, R8 ;  /* 0x00007610ff087816 */ /* 0x000fe20000000008 */
[----:B------:R-:W-:Y:S01]  /*16c0*/  IMAD.MOV.U32 R32, RZ, RZ, -0x1 ;  /* 0xffffffffff207424 */ /* 0x000fe200078e00ff */
[----:B------:R-:W-:Y:S01]  /*16d0*/  ISETP.GE.U32.AND.EX P0, PT, R19, UR11, PT, P0 ;  /* 0x0000000b13007c0c */ /* 0x000fe2000bf06100 */
[----:B------:R-:W-:-:S12]  /*16e0*/  IMAD.MOV.U32 R2, RZ, RZ, -0x1 ;  /* 0xffffffffff027424 */ /* 0x000fd800078e00ff */
[----:B------:R-:W-:Y:S05]  /*16f0*/  @P0 BRA `(.L_x_11) ;  /* 0x0000000400600947 */ /* 0x000fea0003800000 */
[----:B------:R-:W0:Y:S01]  /*1700*/  LDC.64 R20, c[0x0][0x628] ;  /* 0x00018a00ff147b82 */ /* 0x000e220000000a00 */
[----:B------:R-:W-:Y:S02]  /*1710*/  IMAD.MOV.U32 R8, RZ, RZ, R22 ;  /* 0x000000ffff087224 */ /* 0x000fe400078e0016 */
[----:B------:R-:W-:-:S05]  /*1720*/  IMAD.MOV.U32 R9, RZ, RZ, R19 ;  /* 0x000000ffff097224 */ /* 0x000fca00078e0013 */
[----:B------:R-:W1:Y:S08]  /*1730*/  LDC R2, c[0x0][0x630] ;  /* 0x00018c00ff027b82 */ /* 0x000e700000000800 */
[----:B------:R-:W2:Y:S01]  /*1740*/  LDC.64 R24, c[0x0][0x620] ;  /* 0x00018800ff187b82 */ /* 0x000ea20000000a00 */
[----:B0-----:R-:W-:-:S04]  /*1750*/  ISETP.NE.U32.AND P0, PT, R20, RZ, PT ;  /* 0x000000ff1400720c */ /* 0x001fc80003f05070 */
[----:B------:R-:W-:-:S13]  /*1760*/  ISETP.NE.AND.EX P0, PT, R21, RZ, PT, P0 ;  /* 0x000000ff1500720c */ /* 0x000fda0003f05300 */
[----:B-12---:R-:W-:Y:S05]  /*1770*/  @!P0 BRA `(.L_x_12) ;  /* 0x0000000000288947 */ /* 0x006fea0003800000 */
[----:B------:R-:W0:Y:S02]  /*1780*/  LDC R13, c[0x0][0x634] ;  /* 0x00018d00ff0d7b82 */ /* 0x000e240000000800 */
[----:B0-----:R-:W-:-:S05]  /*1790*/  IADD3 R13, P0, R22, R13, RZ ;  /* 0x0000000d160d7210 */ /* 0x001fca0007f1e0ff */
[----:B------:R-:W-:-:S04]  /*17a0*/  IMAD.X R15, RZ, RZ, R19, P0 ;  /* 0x000000ffff0f7224 */ /* 0x000fc800000e0613 */
[----:B------:R-:W-:-:S04]  /*17b0*/  IMAD.WIDE.U32 R8, R15, R20, RZ ;  /* 0x000000140f087225 */ /* 0x000fc800078e00ff */
[----:B------:R-:W-:-:S04]  /*17c0*/  IMAD.WIDE.U32 R10, P0, R13, R21, R8 ;  /* 0x000000150d0a7225 */ /* 0x000fc80007800008 */
[----:B------:R-:W-:-:S04]  /*17d0*/  IMAD.WIDE.U32 R8, R13, R20, RZ ;  /* 0x000000140d087225 */ /* 0x000fc800078e00ff */
[----:B------:R-:W-:Y:S01]  /*17e0*/  IMAD.X R13, RZ, RZ, RZ, P0 ;  /* 0x000000ffff0d7224 */ /* 0x000fe200000e06ff */
[----:B------:R-:W-:Y:S01]  /*17f0*/  IADD3 RZ, P0, R9, R10, RZ ;  /* 0x0000000a09ff7210 */ /* 0x000fe20007f1e0ff */
[----:B------:R-:W-:-:S04]  /*1800*/  IMAD.MOV.U32 R12, RZ, RZ, R11 ;  /* 0x000000ffff0c7224 */ /* 0x000fc800078e000b */
[----:B------:R-:W-:-:S08]  /*1810*/  IMAD.WIDE.U32.X R8, R15, R21, R12, P0 ;  /* 0x000000150f087225 */ /* 0x000fd000000e040c */
.L_x_12:
[-CC-:B------:R-:W-:Y:S01]  /*1820*/  SHF.R.U64 R36, R8, R2.reuse, R9.reuse ;  /* 0x0000000208247219 */ /* 0x180fe20000001209 */
[----:B------:R-:W0:Y:S01]  /*1830*/  LDC R12, c[0x0][0x618] ;  /* 0x00018600ff0c7b82 */ /* 0x000e220000000800 */
[----:B------:R-:W-:Y:S01]  /*1840*/  SHF.R.U32.HI R7, RZ, R2, R9 ;  /* 0x00000002ff077219 */ /* 0x000fe20000011609 */
[----:B------:R-:W-:Y:S01]  /*1850*/  IMAD.MOV.U32 R8, RZ, RZ, R22 ;  /* 0x000000ffff087224 */ /* 0x000fe200078e0016 */
[----:B------:R-:W-:Y:S01]  /*1860*/  IADD3 R11, P0, RZ, -R36, RZ ;  /* 0x80000024ff0b7210 */ /* 0x000fe20007f1e0ff */
[----:B------:R-:W-:Y:S01]  /*1870*/  IMAD.MOV.U32 R9, RZ, RZ, R19 ;  /* 0x000000ffff097224 */ /* 0x000fe200078e0013 */
[----:B------:R-:W-:Y:S01]  /*1880*/  I2FP.F32.U32 R2, R6 ;  /* 0x0000000600027245 */ /* 0x000fe20000201000 */
[----:B------:R-:W-:Y:S02]  /*1890*/  ULDC UR5, c[0x0][0x150] ;  /* 0x0000540000057ab9 */ /* 0x000fe40000000800 */
[----:B------:R-:W1:Y:S01]  /*18a0*/  LDC.64 R28, c[0x0][0x640] ;  /* 0x00019000ff1c7b82 */ /* 0x000e620000000a00 */
[----:B------:R-:W-:-:S02]  /*18b0*/  IMAD.X R13, RZ, RZ, ~R7, P0 ;  /* 0x000000ffff0d7224 */ /* 0x000fc400000e0e07 */
[----:B------:R-:W-:Y:S01]  /*18c0*/  FMUL R2, R2, UR5 ;  /* 0x0000000502027c20 */ /* 0x000fe20008400000 */
[----:B------:R-:W-:Y:S01]  /*18d0*/  IMAD.WIDE.U32 R8, R11, R24, R8 ;  /* 0x000000180b087225 */ /* 0x000fe200078e0008 */
[----:B------:R-:W-:-:S03]  /*18e0*/  ULDC UR5, c[0x0][0x154] ;  /* 0x0000550000057ab9 */ /* 0x000fc60000000800 */
[----:B------:R-:W-:Y:S01]  /*18f0*/  IMAD R10, R13, R24, RZ ;  /* 0x000000180d0a7224 */ /* 0x000fe200078e02ff */
[----:B------:R-:W2:Y:S01]  /*1900*/  LDC R7, c[0x0][0x144] ;  /* 0x00005100ff077b82 */ /* 0x000ea20000000800 */
[----:B------:R-:W3:Y:S02]  /*1910*/  F2I.U32.TRUNC.NTZ R2, R2 ;  /* 0x0000000200027305 */ /* 0x000ee4000020f000 */
[----:B------:R-:W-:-:S04]  /*1920*/  IMAD R11, R11, R25, R10 ;  /* 0x000000190b0b7224 */ /* 0x000fc800078e020a */
[----:B------:R-:W-:Y:S01]  /*1930*/  IMAD.IADD R9, R9, 0x1, R11 ;  /* 0x0000000109097824 */ /* 0x000fe200078e020b */
[----:B------:R-:W4:Y:S01]  /*1940*/  LDC R24, c[0x0][0x608] ;  /* 0x00018200ff187b82 */ /* 0x000f220000000800 */
[----:B------:R-:W-:-:S03]  /*1950*/  IMAD.MOV.U32 R11, RZ, RZ, -0x1 ;  /* 0xffffffffff0b7424 */ /* 0x000fc600078e00ff */
[--C-:B0-----:R-:W-:Y:S02]  /*1960*/  SHF.R.U64 R20, R8, R12, R9.reuse ;  /* 0x0000000c08147219 */ /* 0x101fe40000001209 */
[----:B------:R-:W-:Y:S02]  /*1970*/  I2FP.F32.U32 R8, R14 ;  /* 0x0000000e00087245 */ /* 0x000fe40000201000 */
[----:B------:R-:W0:Y:S01]  /*1980*/  LDC R26, c[0x0][0x658] ;  /* 0x00019600ff1a7b82 */ /* 0x000e220000000800 */
[----:B-1----:R-:W-:Y:S01]  /*1990*/  ISETP.NE.U32.AND P0, PT, R28, RZ, PT ;  /* 0x000000ff1c00720c */ /* 0x002fe20003f05070 */
[----:B---3--:R-:W-:Y:S02]  /*19a0*/  IMAD.MOV R10, RZ, RZ, -R2 ;  /* 0x000000ffff0a7224 */ /* 0x008fe400078e0a02 */
[----:B------:R-:W-:Y:S01]  /*19b0*/  FMUL R8, R8, UR5 ;  /* 0x0000000508087c20 */ /* 0x000fe20008400000 */
[----:B------:R-:W-:Y:S02]  /*19c0*/  SHF.R.U32.HI R9, RZ, R12, R9 ;  /* 0x0000000cff097219 */ /* 0x000fe40000011609 */
[----:B------:R-:W-:Y:S01]  /*19d0*/  ISETP.NE.AND.EX P0, PT, R29, RZ, PT, P0 ;  /* 0x000000ff1d00720c */ /* 0x000fe20003f05300 */
[----:B------:R1:W3:Y:S01]  /*19e0*/  F2I.U32.TRUNC.NTZ R15, R8 ;  /* 0x00000008000f7305 */ /* 0x0002e2000020f000 */
[----:B------:R-:W1:Y:S01]  /*19f0*/  LDC R21, c[0x0][0x148] ;  /* 0x00005200ff157b82 */ /* 0x000e620000000800 */
[----:B--2---:R-:W-:-:S07]  /*1a00*/  IMAD R2, R7, R10, R6 ;  /* 0x0000000a07027224 */ /* 0x004fce00078e0206 */
[----:B------:R-:W2:Y:S01]  /*1a10*/  LDC R33, c[0x0][0x600] ;  /* 0x00018000ff217b82 */ /* 0x000ea20000000800 */
[-CC-:B----4-:R-:W-:Y:S02]  /*1a20*/  SHF.R.U64 R32, R20, R24.reuse, R9.reuse ;  /* 0x0000001814207219 */ /* 0x190fe40000001209 */
[----:B------:R-:W-:Y:S01]  /*1a30*/  SHF.R.U32.HI R7, RZ, R24, R9 ;  /* 0x00000018ff077219 */ /* 0x000fe20000011609 */
[----:B------:R-:W-:-:S04]  /*1a40*/  IMAD.MOV.U32 R9, RZ, RZ, 0x1 ;  /* 0x00000001ff097424 */ /* 0x000fc800078e00ff */
[----:B------:R-:W4:Y:S01]  /*1a50*/  LDC R27, c[0x0][0x648] ;  /* 0x00019200ff1b7b82 */ /* 0x000f220000000800 */
[-C--:B0-----:R-:W-:Y:S02]  /*1a60*/  SHF.L.U32 R6, R11, R26.reuse, RZ ;  /* 0x0000001a0b067219 */ /* 0x081fe400000006ff */
[--C-:B------:R-:W-:Y:S02]  /*1a70*/  SHF.R.U64 R24, R32, R26, R7.reuse ;  /* 0x0000001a20187219 */ /* 0x100fe40000001207 */
[----:B------:R-:W-:Y:S02]  /*1a80*/  LOP3.LUT R13, RZ, R6, RZ, 0x33, !PT ;  /* 0x00000006ff0d7212 */ /* 0x000fe400078e33ff */
[-C--:B------:R-:W-:Y:S01]  /*1a90*/  SHF.R.U32.HI R7, RZ, R26.reuse, R7 ;  /* 0x0000001aff077219 */ /* 0x080fe20000011607 */
[----:B------:R-:W0:Y:S01]  /*1aa0*/  LDC R31, c[0x0][0x638] ;  /* 0x00018e00ff1f7b82 */ /* 0x000e220000000800 */
[----:B------:R-:W-:Y:S01]  /*1ab0*/  SHF.L.U32 R12, R9, R26, RZ ;  /* 0x0000001a090c7219 */ /* 0x000fe200000006ff */
[----:B------:R-:W-:-:S06]  /*1ac0*/  IMAD.MOV.U32 R6, RZ, RZ, R24 ;  /* 0x000000ffff067224 */ /* 0x000fcc00078e0018 */
[----:B------:R-:W0:Y:S01]  /*1ad0*/  LDC R30, c[0x0][0x610] ;  /* 0x00018400ff1e7b82 */ /* 0x000e220000000800 */
[----:B-1-3--:R-:W-:Y:S05]  /*1ae0*/  @!P0 BRA `(.L_x_13) ;  /* 0x0000000000288947 */ /* 0x00afea0003800000 */
[----:B------:R-:W1:Y:S02]  /*1af0*/  LDC R11, c[0x0][0x64c] ;  /* 0x00019300ff0b7b82 */ /* 0x000e640000000800 */
[----:B-1----:R-:W-:-:S05]  /*1b00*/  IADD3 R11, P0, R24, R11, RZ ;  /* 0x0000000b180b7210 */ /* 0x002fca0007f1e0ff */
        /* <DEDUP_REMOVED lines=8> */
.L_x_13:
[----:B----4-:R-:W-:Y:S01]  /*1b90*/  SHF.R.U64 R6, R6, R27, R7 ;  /* 0x0000001b06067219 */ /* 0x010fe20000001207 */
[----:B--2---:R-:W-:Y:S01]  /*1ba0*/  VIADD R7, R33, 0xffffffff ;  /* 0xffffffff21077836 */ /* 0x004fe20000000000 */
[----:B------:R-:W-:Y:S01]  /*1bb0*/  LOP3.LUT R13, R32, R13, RZ, 0xc0, !PT ;  /* 0x0000000d200d7212 */ /* 0x000fe200078ec0ff */
[----:B------:R-:W-:Y:S02]  /*1bc0*/  IMAD.MOV R15, RZ, RZ, -R15 ;  /* 0x000000ffff0f7224 */ /* 0x000fe400078e0a0f */
[----:B------:R-:W-:Y:S01]  /*1bd0*/  IMAD.MOV R8, RZ, RZ, -R6 ;  /* 0x000000ffff087224 */ /* 0x000fe200078e0a06 */
[----:B------:R-:W-:Y:S01]  /*1be0*/  LOP3.LUT R7, R20, R7, RZ, 0xc0, !PT ;  /* 0x0000000714077212 */ /* 0x000fe200078ec0ff */
[----:B------:R-:W-:Y:S02]  /*1bf0*/  IMAD R13, R12, R6, R13 ;  /* 0x000000060c0d7224 */ /* 0x000fe400078e020d */
[----:B------:R-:W-:Y:S02]  /*1c00*/  @P1 IMAD R2, R21, R15, R14 ;  /* 0x0000000f15021224 */ /* 0x000fe400078e020e */
[----:B0-----:R-:W-:-:S02]  /*1c10*/  IMAD R6, R8, R31, R24 ;  /* 0x0000001f08067224 */ /* 0x001fc400078e0218 */
[----:B------:R-:W-:Y:S02]  /*1c20*/  IMAD R2, R13, R30, R2 ;  /* 0x0000001e0d027224 */ /* 0x000fe400078e0202 */
[----:B------:R-:W-:Y:S02]  /*1c30*/  IMAD R33, R6, R33, R7 ;  /* 0x0000002106217224 */ /* 0x000fe400078e0207 */
[----:B------:R-:W-:-:S03]  /*1c40*/  IMAD.MOV.U32 R8, RZ, RZ, 0x1 ;  /* 0x00000001ff087424 */ /* 0x000fc600078e00ff */
[----:B------:R-:W-:Y:S02]  /*1c50*/  SEL R32, R33, R2, !P1 ;  /* 0x0000000221207207 */ /* 0x000fe40004800000 */
[----:B------:R-:W-:Y:S01]  /*1c60*/  SEL R33, R2, R33, !P1 ;  /* 0x0000002102217207 */ /* 0x000fe20004800000 */
[----:B------:R-:W-:-:S07]  /*1c70*/  IMAD.MOV.U32 R2, RZ, RZ, R36 ;  /* 0x000000ffff027224 */ /* 0x000fce00078e0024 */
.L_x_11:
[----:B------:R-:W-:Y:S05]  /*1c80*/  @!P2 BRA `(.L_x_14) ;  /* 0x0000001800f4a947 */ /* 0x000fea0003800000 */
[----:B------:R-:W-:-:S13]  /*1c90*/  ISETP.GT.U32.AND P0, PT, R37, 0x1, PT ;  /* 0x000000012500780c */ /* 0x000fda0003f04070 */
[----:B------:R-:W-:Y:S05]  /*1ca0*/  @P0 EXIT ;  /* 0x000000000000094d */ /* 0x000fea0003800000 */
.L_x_15:
[----:B------:R-:W-:-:S08]  /*1cb0*/  NOP ;  /* 0x0000000000007918 */ /* 0x000fd00000000000 */
[----:B------:R-:W0:Y:S02]  /*1cc0*/  USETMAXREG.TRY_ALLOC.CTAPOOL UP0, 0xe8 ;  /* 0x000000e8000079c8 */ /* 0x000e240008000600 */
[----:B0-----:R-:W-:-:S13]  /*1cd0*/  PLOP3.LUT P0, PT, PT, PT, UP0, 0x80, 0x0 ;  /* 0x000000000000781c */ /* 0x001fda0003f0f008 */
[----:B------:R-:W-:Y:S05]  /*1ce0*/  @!P0 BRA `(.L_x_15) ;  /* 0xfffffffc00f08947 */ /* 0x000fea000383ffff */
[----:B------:R-:W-:-:S13]  /*1cf0*/  LOP3.LUT P0, RZ, R8, 0xff, RZ, 0xc0, !PT ;  /* 0x000000ff08ff7812 */ /* 0x000fda000780c0ff */
[----:B------:R-:W-:Y:S05]  /*1d00*/  @!P0 EXIT ;  /* 0x000000000000894d */ /* 0x000fea0003800000 */
[----:B------:R-:W0:Y:S01]  /*1d10*/  S2UR UR5, SR_CgaCtaId ;  /* 0x00000000000579c3 */ /* 0x000e220000008800 */
[----:B------:R-:W-:Y:S01]  /*1d20*/  SHF.R.S32.HI R4, RZ, 0x1f, R3 ;  /* 0x0000001fff047819 */ /* 0x000fe20000011403 */
[----:B------:R-:W-:Y:S01]  /*1d30*/  UMOV UR40, 0x400 ;  /* 0x0000040000287882 */ /* 0x000fe20000000000 */
[----:B------:R-:W-:Y:S01]  /*1d40*/  UISETP.LT.AND UP0, UPT, UR4, 0x1, UPT ;  /* 0x000000010400788c */ /* 0x000fe2000bf01270 */
[----:B------:R-:W-:Y:S01]  /*1d50*/  SHF.L.U64.HI R42, R16, 0x1, R0 ;  /* 0x00000001102a7819 */ /* 0x000fe20000010200 */
[----:B------:R-:W-:Y:S01]  /*1d60*/  UIADD3 UR6, UR8, -0x1, URZ ;  /* 0xffffffff08067890 */ /* 0x000fe2000fffe03f */
[CC--:B------:R-:W-:Y:S01]  /*1d70*/  LEA.HI R5, R4.reuse, R3.reuse, RZ, 0x2 ;  /* 0x0000000304057211 */ /* 0x0c0fe200078f10ff */
[----:B------:R-:W-:Y:S01]  /*1d80*/  USEL UR41, UR4, 0x1, UP0 ;  /* 0x0000000104297887 */ /* 0x000fe20008000000 */
[----:B------:R-:W1:Y:S01]  /*1d90*/  LDC R40, c[0x0][0x658] ;  /* 0x00019600ff287b82 */ /* 0x000e620000000800 */
[----:B------:R-:W-:Y:S01]  /*1da0*/  LEA.HI R6, R4, R3, RZ, 0x5 ;  /* 0x0000000304067211 */ /* 0x000fe200078f28ff */
[----:B------:R-:W-:Y:S01]  /*1db0*/  UISETP.NE.AND UP0, UPT, UR6, URZ, UPT ;  /* 0x0000003f0600728c */ /* 0x000fe2000bf05270 */
[--C-:B------:R-:W-:Y:S01]  /*1dc0*/  SHF.R.S32.HI R36, RZ, 0x2, R5.reuse ;  /* 0x00000002ff247819 */ /* 0x100fe20000011405 */
[----:B------:R-:W-:Y:S01]  /*1dd0*/  ULDC UR10, c[0x0][0x284] ;  /* 0x0000a100000a7ab9 */ /* 0x000fe20000000800 */
[----:B------:R-:W-:Y:S01]  /*1de0*/  SHF.R.S32.HI R7, RZ, 0x1f, R5 ;  /* 0x0000001fff077819 */ /* 0x000fe20000011405 */
[----:B------:R-:W-:Y:S01]  /*1df0*/  USEL UR9, URZ, 0x1, UP0 ;  /* 0x000000013f097887 */ /* 0x000fe20008000000 */
[----:B------:R-:W-:Y:S01]  /*1e00*/  LOP3.LUT R4, R5, 0xfffffffc, RZ, 0xc0, !PT ;  /* 0xfffffffc05047812 */ /* 0x000fe200078ec0ff */
[----:B------:R-:W2:Y:S01]  /*1e10*/  LDC R41, c[0x0][0x288] ;  /* 0x0000a200ff297b82 */ /* 0x000ea20000000800 */
[----:B------:R-:W-:Y:S01]  /*1e20*/  LEA.HI R7, R7, R36, RZ, 0x3 ;  /* 0x0000002407077211 */ /* 0x000fe200078f18ff */
[----:B------:R-:W-:Y:S01]  /*1e30*/  USHF.L.U32 UR46, UR4, 0x1, URZ ;  /* 0x00000001042e7899 */ /* 0x000fe2000800063f */
[----:B------:R-:W-:Y:S01]  /*1e40*/  SHF.R.S32.HI R5, RZ, 0x5, R6 ;  /* 0x00000005ff057819 */ /* 0x000fe20000011406 */
[----:B------:R-:W-:Y:S01]  /*1e50*/  IMAD.IADD R4, R3, 0x1, -R4 ;  /* 0x0000000103047824 */ /* 0x000fe200078e0a04 */
[----:B------:R-:W-:Y:S01]  /*1e60*/  LOP3.LUT R7, R7, 0xfffffff8, RZ, 0xc0, !PT ;  /* 0xfffffff807077812 */ /* 0x000fe200078ec0ff */
[----:B------:R-:W-:Y:S01]  /*1e70*/  IMAD.MOV.U32 R3, RZ, RZ, -0x1 ;  /* 0xffffffffff037424 */ /* 0x000fe200078e00ff */
[----:B------:R-:W-:Y:S01]  /*1e80*/  LOP3.LUT R46, R18, 0x1, RZ, 0xfc, !PT ;  /* 0x00000001122e7812 */ /* 0x000fe200078efcff */
[----:B0-----:R-:W-:Y:S01]  /*1e90*/  ULEA UR40, UR5, UR40, 0x18 ;  /* 0x0000002805287291 */ /* 0x001fe2000f8ec03f */
[----:B------:R-:W-:Y:S01]  /*1ea0*/  IMAD.SHL.U32 R38, R4, 0x2, RZ ;  /* 0x0000000204267824 */ /* 0x000fe200078e00ff */
[----:B------:R-:W-:Y:S01]  /*1eb0*/  USHF.L.U32 UR5, UR6, 0x3, URZ ;  /* 0x0000000306057899 */ /* 0x000fe2000800063f */
[----:B------:R-:W-:Y:S01]  /*1ec0*/  IMAD.IADD R36, R36, 0x1, -R7 ;  /* 0x0000000124247824 */ /* 0x000fe200078e0a07 */
[----:B------:R-:W-:Y:S01]  /*1ed0*/  UIADD3 UR6, UR40, 0x680, URZ ;  /* 0x0000068028067890 */ /* 0x000fe2000fffe03f */
[----:B------:R-:W-:Y:S01]  /*1ee0*/  IMAD.U32 R50, RZ, RZ, UR9 ;  /* 0x00000009ff327e24 */ /* 0x000fe2000f8e00ff */
[----:B------:R-:W-:Y:S01]  /*1ef0*/  UIADD3 UR7, UR40, 0x2d680, URZ ;  /* 0x0002d68028077890 */ /* 0x000fe2000fffe03f */
[--C-:B------:R-:W-:Y:S01]  /*1f00*/  IMAD R44, R5, -0x10, -R36.reuse ;  /* 0xfffffff0052c7824 */ /* 0x100fe200078e0a24 */
[----:B------:R-:W-:Y:S01]  /*1f10*/  SHF.R.S32.HI R37, RZ, 0x1f, R36 ;  /* 0x0000001fff257819 */ /* 0x000fe20000011424 */
[----:B------:R-:W-:Y:S01]  /*1f20*/  USHF.R.U32.HI UR6, URZ, 0x4, UR6 ;  /* 0x000000043f067899 */ /* 0x000fe20008011606 */
[-C--:B-1----:R-:W-:Y:S01]  /*1f30*/  SHF.L.U32 R3, R3, R40.reuse, RZ ;  /* 0x0000002803037219 */ /* 0x082fe200000006ff */
[----:B------:R-:W-:Y:S01]  /*1f40*/  USHF.R.U32.HI UR7, URZ, 0x4, UR7 ;  /* 0x000000043f077899 */ /* 0x000fe20008011607 */
[----:B------:R-:W-:Y:S01]  /*1f50*/  SHF.R.S32.HI R39, RZ, 0x1f, R38 ;  /* 0x0000001fff277819 */ /* 0x000fe20000011426 */
[----:B------:R-:W-:Y:S01]  /*1f60*/  IMAD.WIDE R36, R5, 0x10, R36 ;  /* 0x0000001005247825 */ /* 0x000fe200078e0224 */
[----:B------:R-:W-:Y:S01]  /*1f70*/  UIADD3 UR45, UR40, 0x5b0, URZ ;  /* 0x000005b0282d7890 */ /* 0x000fe2000fffe03f */
[----:B------:R-:W-:Y:S01]  /*1f80*/  LOP3.LUT R43, RZ, R3, RZ, 0x33, !PT ;  /* 0x00000003ff2b7212 */ /* 0x000fe200078e33ff */
[----:B------:R-:W-:Y:S01]  /*1f90*/  ULOP3.LUT UR5, UR5, 0x8, URZ, 0xc0, !UPT ;  /* 0x0000000805057892 */ /* 0x000fe2000f8ec03f */
[----:B------:R-:W-:Y:S01]  /*1fa0*/  IMAD.MOV.U32 R5, RZ, RZ, 0x1 ;  /* 0x00000001ff057424 */ /* 0x000fe200078e00ff */
[----:B------:R-:W-:Y:S01]  /*1fb0*/  ULOP3.LUT UR6, UR6, 0x3fff, URZ, 0xc0, !UPT ;  /* 0x00003fff06067892 */ /* 0x000fe2000f8ec03f */
[----:B--2---:R-:W-:Y:S01]  /*1fc0*/  IMAD R41, R4, -0x2, R41 ;  /* 0xfffffffe04297824 */ /* 0x004fe200078e0229 */
[----:B------:R-:W-:Y:S01]  /*1fd0*/  ULOP3.LUT UR7, UR7, 0x3fff, URZ, 0xc0, !UPT ;  /* 0x00003fff07077892 */ /* 0x000fe2000f8ec03f */
[----:B------:R-:W-:Y:S01]  /*1fe0*/  VIADD R44, R44, UR10 ;  /* 0x0000000a2c2c7c36 */ /* 0x000fe20008000000 */
[----:B------:R-:W-:Y:S01]  /*1ff0*/  SHF.L.U32 R40, R5, R40, RZ ;  /* 0x0000002805287219 */ /* 0x000fe200000006ff */
[----:B------:R-:W-:-:S02]  /*2000*/  UIADD3 UR41, -UR41, UR4, URZ ;  /* 0x0000000429297290 */ /* 0x000fc4000fffe13f */
[----:B------:R-:W-:Y:S02]  /*2010*/  ULEA UR48, UR8, UR45, 0x3 ;  /* 0x0000002d08307291 */ /* 0x000fe4000f8e183f */
[----:B------:R-:W-:Y:S02]  /*2020*/  ULOP3.LUT UR47, UR5, 0x8, URZ, 0x3c, !UPT ;  /* 0x00000008052f7892 */ /* 0x000fe4000f8e3c3f */
[----:B------:R-:W-:Y:S02]  /*2030*/  ULOP3.LUT UR42, UR5, 0x18, URZ, 0x3c, !UPT ;  /* 0x00000018052a7892 */ /* 0x000fe4000f8e3c3f */
[----:B------:R-:W-:Y:S02]  /*2040*/  ULOP3.LUT UR43, UR6, 0x10000, URZ, 0xfc, !UPT ;  /* 0x00010000062b7892 */ /* 0x000fe4000f8efc3f */
[----:B------:R-:W-:-:S12]  /*2050*/  ULOP3.LUT UR44, UR7, 0x10000, URZ, 0xfc, !UPT ;  /* 0x00010000072c7892 */ /* 0x000fd8000f8efc3f */
.L_x_55:
[----:B------:R-:W-:-:S04]  /*2060*/  SHF.L.U32 R0, R50, 0x1f, RZ ;  /* 0x0000001f32007819 */ /* 0x000fc800000006ff */
[----:B0-----:R-:W0:Y:S02]  /*2070*/  SYNCS.PHASECHK.TRANS64.TRYWAIT P0, [UR48+-0x8], R0 ;  /* 0xfffff800ff0075a7 */ /* 0x001e240008000170 */
[----:B0-234-:R-:W-:Y:S05]  /*2080*/  @!P0 BRA `(.L_x_16) ;  /* 0x0000002400b48947 */ /* 0x01dfea0003800000 */
.L_x_74:
[----:B------:R-:W-:Y:S02]  /*2090*/  ULDC UR4, c[0x0][0x28c] ;  /* 0x0000a30000047ab9 */ /* 0x000fe40000000800 */
[----:B------:R-:W-:-:S13]  /*20a0*/  ISETP.LT.AND P0, PT, RZ, UR4, PT ;  /* 0x00000004ff007c0c */ /* 0x000fda000bf01270 */
[----:B------:R-:W-:Y:S05]  /*20b0*/  @P0 BRA `(.L_x_17) ;  /* 0x0000000000400947 */ /* 0x000fea0003800000 */
[----:B0-----:R-:W-:Y:S01]  /*20c0*/  MOV R0, 0x0 ;  /* 0x0000000000007802 */ /* 0x001fe20000000f00 */
[----:B------:R-:W-:Y:S01]  /*20d0*/  ULDC.64 UR4, c[0x4][0x68] ;  /* 0x01001a0000047ab9 */ /* 0x000fe20000000a00 */
[----:B------:R-:W-:Y:S01]  /*20e0*/  ULDC.64 UR6, c[0x4][0x8] ;  /* 0x0100020000067ab9 */ /* 0x000fe20000000a00 */
[----:B------:R-:W-:Y:S01]  /*20f0*/  IMAD.U32 R4, RZ, RZ, UR4 ;  /* 0x00000004ff047e24 */ /* 0x000fe2000f8e00ff */
[----:B------:R0:W1:Y:S01]  /*2100*/  LDC.64 R14, c[0x4][R0] ;  /* 0x01000000000e7b82 */ /* 0x0000620000000a00 */
[----:B------:R-:W-:Y:S01]  /*2110*/  IMAD.U32 R5, RZ, RZ, UR5 ;  /* 0x00000005ff057e24 */ /* 0x000fe2000f8e00ff */
[----:B------:R-:W-:Y:S01]  /*2120*/  ULDC.64 UR4, c[0x4][0x70] ;  /* 0x01001c0000047ab9 */ /* 0x000fe20000000a00 */
[----:B------:R-:W-:Y:S02]  /*2130*/  IMAD.U32 R10, RZ, RZ, UR6 ;  /* 0x00000006ff0a7e24 */ /* 0x000fe4000f8e00ff */
[----:B------:R-:W-:Y:S02]  /*2140*/  IMAD.U32 R6, RZ, RZ, UR4 ;  /* 0x00000004ff067e24 */ /* 0x000fe4000f8e00ff */
[----:B------:R-:W-:-:S02]  /*2150*/  IMAD.U32 R7, RZ, RZ, UR5 ;  /* 0x00000005ff077e24 */ /* 0x000fc4000f8e00ff */
[----:B------:R-:W-:Y:S02]  /*2160*/  IMAD.U32 R11, RZ, RZ, UR7 ;  /* 0x00000007ff0b7e24 */ /* 0x000fe4000f8e00ff */
[----:B------:R-:W-:Y:S02]  /*2170*/  IMAD.MOV.U32 R8, RZ, RZ, 0x1e1 ;  /* 0x000001e1ff087424 */ /* 0x000fe400078e00ff */
[----:B------:R-:W-:Y:S02]  /*2180*/  IMAD.MOV.U32 R12, RZ, RZ, 0x1 ;  /* 0x00000001ff0c7424 */ /* 0x000fe400078e00ff */
[----:B0-----:R-:W-:-:S07]  /*2190*/  IMAD.MOV.U32 R13, RZ, RZ, RZ ;  /* 0x000000ffff0d7224 */ /* 0x001fce00078e00ff */
[----:B------:R-:W-:-:S07]  /*21a0*/  LEPC R20, `(.L_x_17) ;  /* 0x000000001014794e */ /* 0x000fce0000000000 */
[----:B-1---5:R-:W-:Y:S05]  /*21b0*/  CALL.ABS.NOINC R14 ;  /* 0x000000000e007343 */ /* 0x022fea0003c00000 */
.L_x_17:
[----:B------:R-:W-:-:S13]  /*21c0*/  ISETP.NE.AND P0, PT, R46, 0x3, PT ;  /* 0x000000032e00780c */ /* 0x000fda0003f05270 */
[----:B------:R-:W-:Y:S05]  /*21d0*/  @!P0 BRA `(.L_x_18) ;  /* 0x0000000000048947 */ /* 0x000fea0003800000 */
[----:B------:R-:W-:Y:S01]  /*21e0*/  BPT.TRAP 0x1 ;  /* 0x000000040000795c */ /* 0x000fe20000300000 */
.L_x_18:
[----:B0-----:R-:W-:Y:S02]  /*21f0*/  IMAD.U32 R0, RZ, RZ, UR39 ;  /* 0x00000027ff007e24 */ /* 0x001fe4000f8e00ff */
[----:B------:R-:W-:-:S03]  /*2200*/  IMAD.U32 R3, RZ, RZ, UR38 ;  /* 0x00000026ff037e24 */ /* 0x000fc6000f8e00ff */
[----:B------:R-:W-:Y:S02]  /*2210*/  LEA R0, R0, UR40, 0x3 ;  /* 0x0000002800007c11 */ /* 0x000fe4000f8e18ff */
[----:B------:R-:W-:-:S04]  /*2220*/  SHF.L.U32 R3, R3, 0x1f, RZ ;  /* 0x0000001f03037819 */ /* 0x000fc800000006ff */
[----:B------:R0:W1:Y:S01]  /*2230*/  SYNCS.PHASECHK.TRANS64.TRYWAIT P1, [R0+URZ], R3 ;  /* 0x00000003000075a7 */ /* 0x000062000802017f */
[----:B------:R-:W-:Y:S05]  /*2240*/  @!P0 BRA `(.L_x_19) ;  /* 0x0000000000048947 */ /* 0x000fea0003800000 */
[----:B------:R-:W-:Y:S01]  /*2250*/  BPT.TRAP 0x1 ;  /* 0x000000040000795c */ /* 0x000fe20000300000 */
.L_x_19:
[----:B-1----:R-:W-:Y:S05]  /*2260*/  @P1 BRA `(.L_x_20) ;  /* 0x0000000000081947 */ /* 0x002fea0003800000 */
[----:B------:R-:W1:Y:S02]  /*2270*/  SYNCS.PHASECHK.TRANS64.TRYWAIT P1, [R0+URZ], R3 ;  /* 0x00000003000075a7 */ /* 0x000e64000802017f */
[----:B-1----:R-:W-:Y:S05]  /*2280*/  @!P1 BRA `(.L_x_21) ;  /* 0x00000024004c9947 */ /* 0x002fea0003800000 */
.L_x_20:
[----:B------:R-:W-:Y:S05]  /*2290*/  WARPSYNC.ALL ;  /* 0x0000000000007948 */ /* 0x000fea0003800000 */
[----:B------:R-:W-:Y:S01]  /*22a0*/  ULEA UR4, UR39, UR43, 0x7 ;  /* 0x0000002b27047291 */ /* 0x000fe2000f8e383f */
[----:B------:R-:W-:Y:S01]  /*22b0*/  WARPGROUP.ARRIVE ;  /* 0x00000000000079c5 */ /* 0x000fe20000000000 */
[----:B------:R-:W-:Y:S01]  /*22c0*/  ULEA UR6, UR39, UR44, 0x5 ;  /* 0x0000002c27067291 */ /* 0x000fe2000f8e283f */
[----:B01----:R-:W-:Y:S01]  /*22d0*/  IMAD.U32 R0, RZ, RZ, UR41 ;  /* 0x00000029ff007e24 */ /* 0x003fe2000f8e00ff */
[----:B------:R-:W-:Y:S01]  /*22e0*/  UMOV UR5, 0xc0000010 ;  /* 0xc000001000057882 */ /* 0x000fe20000000000 */
[----:B------:R-:W-:-:S03]  /*22f0*/  UMOV UR7, 0xc0000010 ;  /* 0xc000001000077882 */ /* 0x000fc60000000000 */
[----:B------:R-:W-:-:S03]  /*2300*/  ISETP.GE.AND P1, PT, R0, 0x1, PT ;  /* 0x000000010000780c */ /* 0x000fc60003f26270 */
[----:B------:R-:W-:Y:S03]  /*2310*/  IGMMA.64x16x32.S8.S8 R24, gdesc[UR4], RZ, !UPT, gsb0 ;  /* 0x00600000041879f1 */ /* 0x000fe6000c0410ff */
[----:B------:R-:W-:-:S07]  /*2320*/  WARPGROUP.DEPBAR.LE gsb0, 0x0 ;  /* 0x00008000000079c5 */ /* 0x000fce0000010000 */
[----:B------:R-:W-:Y:S05]  /*2330*/  @!P1 BRA `(.L_x_22) ;  /* 0x0000000000b49947 */ /* 0x000fea0003800000 */
[----:B------:R-:W-:Y:S01]  /*2340*/  UIADD3 UR4, UR39, 0x1, URZ ;  /* 0x0000000127047890 */ /* 0x000fe2000fffe03f */
[----:B------:R-:W-:Y:S01]  /*2350*/  IMAD.U32 R0, RZ, RZ, UR41 ;  /* 0x00000029ff007e24 */ /* 0x000fe2000f8e00ff */
[----:B------:R-:W-:Y:S02]  /*2360*/  UMOV UR9, UR39 ;  /* 0x0000002700097c82 */ /* 0x000fe40008000000 */
[----:B------:R-:W-:-:S04]  /*2370*/  UISETP.NE.AND UP0, UPT, UR4, 0x5a, UPT ;  /* 0x0000005a0400788c */ /* 0x000fc8000bf05270 */
[----:B------:R-:W-:Y:S02]  /*2380*/  USEL UR5, URZ, 0x1, UP0 ;  /* 0x000000013f057887 */ /* 0x000fe40008000000 */
[----:B------:R-:W-:Y:S02]  /*2390*/  USEL UR8, UR4, URZ, UP0 ;  /* 0x0000003f04087287 */ /* 0x000fe40008000000 */
[----:B------:R-:W-:-:S06]  /*23a0*/  ULOP3.LUT UR5, UR38, UR5, URZ, 0x3c, !UPT ;  /* 0x0000000526057292 */ /* 0x000fcc000f8e3c3f */
[----:B------:R-:W-:-:S07]  /*23b0*/  IMAD.U32 R5, RZ, RZ, UR5 ;  /* 0x00000005ff057e24 */ /* 0x000fce000f8e00ff */
.L_x_29:
[----:B01----:R-:W-:Y:S05]  /*23c0*/  @!P0 BRA `(.L_x_23) ;  /* 0x0000000000048947 */ /* 0x003fea0003800000 */
[----:B------:R-:W-:Y:S01]  /*23d0*/  BPT.TRAP 0x1 ;  /* 0x000000040000795c */ /* 0x000fe20000300000 */
.L_x_23:
[----:B------:R-:W-:Y:S01]  /*23e0*/  ULEA UR4, UR8, UR40, 0x3 ;  /* 0x0000002808047291 */ /* 0x000fe2000f8e183f */
[----:B------:R-:W-:-:S08]  /*23f0*/  SHF.L.U32 R3, R5, 0x1f, RZ ;  /* 0x0000001f05037819 */ /* 0x000fd000000006ff */
[----:B------:R0:W1:Y:S01]  /*2400*/  SYNCS.PHASECHK.TRANS64.TRYWAIT P1, [UR4], R3 ;  /* 0x00000003ff0075a7 */ /* 0x0000620008020144 */
[----:B------:R-:W-:Y:S05]  /*2410*/  @!P0 BRA `(.L_x_24) ;  /* 0x0000000000048947 */ /* 0x000fea0003800000 */
[----:B------:R-:W-:Y:S01]  /*2420*/  BPT.TRAP 0x1 ;  /* 0x000000040000795c */ /* 0x000fe20000300000 */
.L_x_24:
[----:B-1----:R-:W-:Y:S05]  /*2430*/  @P1 BRA `(.L_x_25) ;  /* 0x0000000000081947 */ /* 0x002fea0003800000 */
[----:B------:R-:W1:Y:S02]  /*2440*/  SYNCS.PHASECHK.TRANS64.TRYWAIT P1, [UR4], R3 ;  /* 0x00000003ff0075a7 */ /* 0x000e640008020144 */
[----:B-1----:R-:W-:Y:S05]  /*2450*/  @!P1 BRA `(.L_x_26) ;  /* 0x0000002000ec9947 */ /* 0x002fea0003800000 */
.L_x_25:
[----:B------:R-:W-:Y:S01]  /*2460*/  ULEA UR4, UR8, UR43, 0x7 ;  /* 0x0000002b08047291 */ /* 0x000fe2000f8e383f */
[----:B------:R-:W-:Y:S01]  /*2470*/  WARPGROUP.ARRIVE ;  /* 0x00000000000079c5 */ /* 0x000fe20000000000 */
[----:B------:R-:W-:Y:S01]  /*2480*/  ULEA UR6, UR8, UR44, 0x5 ;  /* 0x0000002c08067291 */ /* 0x000fe2000f8e283f */
[----:B------:R-:W-:Y:S01]  /*2490*/  UMOV UR5, 0xc0000010 ;  /* 0xc000001000057882 */ /* 0x000fe20000000000 */
[----:B------:R-:W-:-:S07]  /*24a0*/  UMOV UR7, 0xc0000010 ;  /* 0xc000001000077882 */ /* 0x000fce0000000000 */
[----:B------:R-:W-:Y:S03]  /*24b0*/  IGMMA.64x16x32.S8.S8 R24, gdesc[UR4], R24, gsb0 ;  /* 0x00600000041879f1 */ /* 0x000fe60008041018 */
[----:B------:R-:W-:Y:S02]  /*24c0*/  WARPGROUP.DEPBAR.LE gsb0, 0x0 ;  /* 0x00008000000079c5 */ /* 0x000fe40000010000 */
[----:B------:R-:W-:Y:S05]  /*24d0*/  @!P0 BRA `(.L_x_27) ;  /* 0x0000000000048947 */ /* 0x000fea0003800000 */
[----:B------:R-:W-:Y:S01]  /*24e0*/  BPT.TRAP 0x1 ;  /* 0x000000040000795c */ /* 0x000fe20000300000 */
.L_x_27:
[----:B------:R-:W-:Y:S01]  /*24f0*/  ULEA UR4, UR9, UR40, 0x3 ;  /* 0x0000002809047291 */ /* 0x000fe2000f8e183f */
[----:B------:R-:W-:-:S03]  /*2500*/  ISETP.GT.U32.AND P1, PT, R18, 0x1, PT ;  /* 0x000000011200780c */ /* 0x000fc60003f24070 */
[----:B------:R-:W-:-:S04]  /*2510*/  UIADD3 UR4, UR4, 0x2d0, URZ ;  /* 0x000002d004047890 */ /* 0x000fc8000fffe03f */
[----:B------:R-:W-:-:S09]  /*2520*/  UPRMT UR4, URZ, 0x654, UR4 ;  /* 0x000006543f047896 */ /* 0x000fd20008000004 */
[----:B------:R-:W-:Y:S01]  /*2530*/  SYNCS.ARRIVE.TRANS64.RED.A1T0 RZ, [UR4], RZ ;  /* 0x000000ffffff79a7 */ /* 0x000fe20008100404 */
[----:B------:R-:W-:Y:S05]  /*2540*/  @P1 BRA `(.L_x_28) ;  /* 0x0000000000041947 */ /* 0x000fea0003800000 */
[----:B------:R-:W-:Y:S01]  /*2550*/  BPT.TRAP 0x1 ;  /* 0x000000040000795c */ /* 0x000fe20000300000 */
.L_x_28:
[----:B------:R-:W-:Y:S01]  /*2560*/  UIADD3 UR8, UR8, 0x1, URZ ;  /* 0x0000000108087890 */ /* 0x000fe2000fffe03f */
[C---:B------:R-:W-:Y:S01]  /*2570*/  ISETP.GT.AND P1, PT, R0.reuse, 0x1, PT ;  /* 0x000000010000780c */ /* 0x040fe20003f24270 */
[----:B------:R-:W-:Y:S01]  /*2580*/  UIADD3 UR9, UR9, 0x1, URZ ;  /* 0x0000000109097890 */ /* 0x000fe2000fffe03f */
[----:B------:R-:W-:Y:S01]  /*2590*/  VIADD R0, R0, 0xffffffff ;  /* 0xffffffff00007836 */ /* 0x000fe20000000000 */
[----:B------:R-:W-:Y:S02]  /*25a0*/  UISETP.NE.AND UP0, UPT, UR8, 0x5a, UPT ;  /* 0x0000005a0800788c */ /* 0x000fe4000bf05270 */
[----:B------:R-:W-:Y:S02]  /*25b0*/  UISETP.NE.AND UP1, UPT, UR9, 0x5a, UPT ;  /* 0x0000005a0900788c */ /* 0x000fe4000bf25270 */
[----:B------:R-:W-:Y:S02]  /*25c0*/  USEL UR4, URZ, 0x1, UP0 ;  /* 0x000000013f047887 */ /* 0x000fe40008000000 */
[----:B------:R-:W-:-:S02]  /*25d0*/  USEL UR8, UR8, URZ, UP0 ;  /* 0x0000003f08087287 */ /* 0x000fc40008000000 */
[----:B------:R-:W-:Y:S02]  /*25e0*/  USEL UR9, UR9, URZ, UP1 ;  /* 0x0000003f09097287 */ /* 0x000fe40008800000 */
[----:B------:R-:W-:Y:S01]  /*25f0*/  LOP3.LUT R5, R5, UR4, RZ, 0x3c, !PT ;  /* 0x0000000405057c12 */ /* 0x000fe2000f8e3cff */
[----:B------:R-:W-:Y:S09]  /*2600*/  @P1 BRA `(.L_x_29) ;  /* 0xfffffffc006c1947 */ /* 0x000ff2000383ffff */
.L_x_22:
[----:B------:R-:W2:Y:S01]  /*2610*/  LDC R0, c[0x0][0x28c] ;  /* 0x0000a300ff007b82 */ /* 0x000ea20000000800 */
[----:B01----:R-:W-:-:S04]  /*2620*/  IMAD.U32 R3, RZ, RZ, UR47 ;  /* 0x0000002fff037e24 */ /* 0x003fc8000f8e00ff */
[----:B------:R0:W-:Y:S01]  /*2630*/  SYNCS.ARRIVE.TRANS64.A1T0 RZ, [R3+UR45], RZ ;  /* 0x000000ff03ff79a7 */ /* 0x0001e2000810002d */
[----:B--2---:R-:W-:-:S13]  /*2640*/  ISETP.GE.AND P1, PT, R0, 0x1, PT ;  /* 0x000000010000780c */ /* 0x004fda0003f26270 */
[----:B0-----:R-:W-:Y:S05]  /*2650*/  @!P1 BRA `(.L_x_30) ;  /* 0x0000000000389947 */ /* 0x001fea0003800000 */
[----:B------:R-:W-:Y:S05]  /*2660*/  @!P0 BRA `(.L_x_31) ;  /* 0x0000000000048947 */ /* 0x000fea0003800000 */
[----:B------:R-:W-:Y:S01]  /*2670*/  BPT.TRAP 0x1 ;  /* 0x000000040000795c */ /* 0x000fe20000300000 */
.L_x_31:
[----:B------:R-:W-:Y:S01]  /*2680*/  UIADD3 UR6, UR39, UR41, URZ ;  /* 0x0000002927067290 */ /* 0x000fe2000fffe03f */
[----:B------:R-:W-:-:S03]  /*2690*/  ISETP.GT.U32.AND P0, PT, R18, 0x1, PT ;  /* 0x000000011200780c */ /* 0x000fc60003f04070 */
[----:B------:R-:W-:-:S04]  /*26a0*/  USHF.R.U32.HI UR4, URZ, 0x1, UR6 ;  /* 0x000000013f047899 */ /* 0x000fc80008011606 */
[----:B------:R-:W-:-:S04]  /*26b0*/  UIMAD.WIDE.U32 UR4, UR4, -0x49f49f49, URZ ;  /* 0xb60b60b7040478a5 */ /* 0x000fc8000f8e003f */
[----:B------:R-:W-:-:S04]  /*26c0*/  USHF.R.U32.HI UR4, URZ, 0x5, UR5 ;  /* 0x000000053f047899 */ /* 0x000fc80008011605 */
[----:B------:R-:W-:-:S04]  /*26d0*/  UIMAD UR6, UR4, -0x5a, UR6 ;  /* 0xffffffa6040678a4 */ /* 0x000fc8000f8e0206 */
[----:B------:R-:W-:-:S04]  /*26e0*/  ULEA UR6, UR6, UR40, 0x3 ;  /* 0x0000002806067291 */ /* 0x000fc8000f8e183f */
[----:B------:R-:W-:-:S04]  /*26f0*/  UIADD3 UR6, UR6, 0x2d0, URZ ;  /* 0x000002d006067890 */ /* 0x000fc8000fffe03f */
[----:B------:R-:W-:-:S09]  /*2700*/  UPRMT UR6, URZ, 0x654, UR6 ;  /* 0x000006543f067896 */ /* 0x000fd20008000006 */
[----:B------:R-:W-:Y:S01]  /*2710*/  SYNCS.ARRIVE.TRANS64.RED.A1T0 RZ, [UR6], RZ ;  /* 0x000000ffffff79a7 */ /* 0x000fe20008100406 */
[----:B------:R-:W-:Y:S05]  /*2720*/  @P0 BRA `(.L_x_30) ;  /* 0x0000000000040947 */ /* 0x000fea0003800000 */
[----:B------:R-:W-:Y:S01]  /*2730*/  BPT.TRAP 0x1 ;  /* 0x000000040000795c */ /* 0x000fe20000300000 */
.L_x_30:
[----:B------:R-:W-:Y:S01]  /*2740*/  SHF.L.U32 R0, R50, 0x1f, RZ ;  /* 0x0000001f32007819 */ /* 0x000fe200000006ff */
[----:B------:R-:W-:Y:S01]  /*2750*/  UIADD3 UR39, UR39, UR46, URZ ;  /* 0x0000002e27277290 */ /* 0x000fe2000fffe03f */
[----:B------:R-:W-:Y:S01]  /*2760*/  SHF.R.S32.HI R12, RZ, 0x1f, R2 ;  /* 0x0000001fff0c7819 */ /* 0x000fe20000011402 */
[----:B------:R-:W-:Y:S01]  /*2770*/  UISETP.GE.U32.AND UP1, UPT, UR46, 0x5a, UPT ;  /* 0x0000005a2e00788c */ /* 0x000fe2000bf26070 */
[----:B------:R-:W0:Y:S01]  /*2780*/  SYNCS.PHASECHK.TRANS64.TRYWAIT P0, [UR48+0x8], R0 ;  /* 0x00000800ff0075a7 */ /* 0x000e220008000170 */
[----:B------:R-:W-:Y:S01]  /*2790*/  UISETP.GT.U32.AND UP0, UPT, UR39, 0x59, UPT ;  /* 0x000000592700788c */ /* 0x000fe2000bf04070 */
[----:B------:R-:W-:Y:S01]  /*27a0*/  IMAD.SHL.U32 R3, R32, 0x10, RZ ;  /* 0x0000001020037824 */ /* 0x000fe200078e00ff */
[----:B------:R-:W-:Y:S02]  /*27b0*/  USHF.R.U32.HI UR4, URZ, 0x1, UR39 ;  /* 0x000000013f047899 */ /* 0x000fe40008011627 */
[----:B------:R-:W-:Y:S02]  /*27c0*/  UISETP.LT.U32.AND UP0, UPT, UR46, 0x5a, UP0 ;  /* 0x0000005a2e00788c */ /* 0x000fe40008701070 */
[----:B------:R-:W-:-:S02]  /*27d0*/  UIMAD.WIDE.U32 UR4, UR4, -0x49f49f49, URZ ;  /* 0xb60b60b7040478a5 */ /* 0x000fc4000f8e003f */
[----:B------:R-:W-:Y:S02]  /*27e0*/  USEL UR6, URZ, 0x1, !UP0 ;  /* 0x000000013f067887 */ /* 0x000fe4000c000000 */
[----:B------:R-:W-:Y:S02]  /*27f0*/  USHF.R.U32.HI UR4, URZ, 0x5, UR5 ;  /* 0x000000053f047899 */ /* 0x000fe40008011605 */
[----:B------:R-:W-:Y:S02]  /*2800*/  ULOP3.LUT UR38, UR38, UR6, URZ, 0x3c, !UPT ;  /* 0x0000000626267292 */ /* 0x000fe4000f8e3c3f */
[----:B------:R-:W-:Y:S02]  /*2810*/  UIMAD UR39, UR4, -0x5a, UR39 ;  /* 0xffffffa6042778a4 */ /* 0x000fe4000f8e0227 */
[----:B------:R-:W-:Y:S01]  /*2820*/  @UP1 ULOP3.LUT UR38, UR38, 0x1, UR4, 0x78, !UPT ;  /* 0x0000000126261892 */ /* 0x000fe2000f8e7804 */
[----:B0-----:R-:W-:Y:S11]  /*2830*/  @!P0 BRA `(.L_x_32) ;  /* 0x00000020000c8947 */ /* 0x001ff60003800000 */
.L_x_75:
[----:B0-----:R-:W-:Y:S01]  /*2840*/  IMAD.SHL.U32 R0, R33, 0x40, RZ ;  /* 0x0000004021007824 */ /* 0x001fe200078e00ff */
[----:B------:R-:W-:Y:S01]  /*2850*/  ULDC UR6, c[0x0][0x284] ;  /* 0x0000a10000067ab9 */ /* 0x000fe20000000800 */
[----:B------:R-:W-:Y:S01]  /*2860*/  ULDC.64 UR4, c[0x0][0x5d0] ;  /* 0x0001740000047ab9 */ /* 0x000fe20000000a00 */
[----:B------:R-:W-:Y:S01]  /*2870*/  SHF.R.S32.HI R13, RZ, 0x1f, R3 ;  /* 0x0000001fff0d7819 */ /* 0x000fe20000011403 */
[----:B------:R-:W-:Y:S01]  /*2880*/  IMAD R7, R12, UR4, RZ ;  /* 0x000000040c077c24 */ /* 0x000fe2000f8e02ff */
[----:B------:R-:W-:Y:S01]  /*2890*/  ISETP.GE.AND P0, PT, R0, UR6, PT ;  /* 0x0000000600007c0c */ /* 0x000fe2000bf06270 */
[C---:B------:R-:W-:Y:S01]  /*28a0*/  IMAD.WIDE.U32 R4, R2.reuse, UR4, R38 ;  /* 0x0000000402047c25 */ /* 0x040fe2000f8e0026 */
[----:B------:R-:W-:Y:S02]  /*28b0*/  ULDC UR4, c[0x0][0x288] ;  /* 0x0000a20000047ab9 */ /* 0x000fe40000000800 */
[C---:B------:R-:W-:Y:S01]  /*28c0*/  ISETP.GE.OR P0, PT, R3.reuse, UR4, P0 ;  /* 0x0000000403007c0c */ /* 0x040fe20008706670 */
[----:B------:R-:W-:Y:S01]  /*28d0*/  IMAD R7, R2, UR5, R7 ;  /* 0x0000000502077c24 */ /* 0x000fe2000f8e0207 */
[----:B------:R-:W-:-:S04]  /*28e0*/  IADD3 R6, P1, R3, R4, RZ ;  /* 0x0000000403067210 */ /* 0x000fc80007f3e0ff */
[----:B------:R-:W-:-:S07]  /*28f0*/  IADD3.X R7, R13, R5, R7, P1, !PT ;  /* 0x000000050d077210 */ /* 0x000fce0000ffe407 */
[----:B------:R-:W-:Y:S05]  /*2900*/  @P0 BRA `(.L_x_33) ;  /* 0x0000000800380947 */ /* 0x000fea0003800000 */
[----:B------:R-:W0:Y:S01]  /*2910*/  LDC.64 R14, c[0x0][0x5c8] ;  /* 0x00017200ff0e7b82 */ /* 0x000e220000000a00 */
[----:B------:R-:W-:Y:S01]  /*2920*/  IMAD.WIDE R4, R33, 0x40, R36 ;  /* 0x0000004021047825 */ /* 0x000fe200078e0224 */
[----:B------:R-:W-:Y:S01]  /*2930*/  ULDC.64 UR4, c[0x0][0x5c0] ;  /* 0x0001700000047ab9 */ /* 0x000fe20000000a00 */
[----:B------:R-:W-:Y:S02]  /*2940*/  BSSY B0, `(.L_x_33) ;  /* 0x000008a000007945 */ /* 0x000fe40003800000 */
[-C--:B0-----:R-:W-:Y:S02]  /*2950*/  IMAD R0, R5, R14.reuse, RZ ;  /* 0x0000000e05007224 */ /* 0x081fe400078e02ff */
[----:B------:R-:W-:-:S04]  /*2960*/  IMAD.WIDE.U32 R6, R4, R14, R6 ;  /* 0x0000000e04067225 */ /* 0x000fc800078e0006 */
[----:B------:R-:W-:Y:S01]  /*2970*/  IMAD R9, R4, R15, R0 ;  /* 0x0000000f04097224 */ /* 0x000fe200078e0200 */
[----:B------:R-:W-:-:S03]  /*2980*/  IADD3 R8, P0, R6, UR4, RZ ;  /* 0x0000000406087c10 */ /* 0x000fc6000ff1e0ff */
[----:B------:R-:W-:Y:S01]  /*2990*/  IMAD.IADD R9, R7, 0x1, R9 ;  /* 0x0000000107097824 */ /* 0x000fe200078e0209 */
[----:B------:R-:W-:-:S04]  /*29a0*/  LEA R10, P1, R14, R8, 0x3 ;  /* 0x000000080e0a7211 */ /* 0x000fc800078218ff */
[----:B------:R-:W-:Y:S02]  /*29b0*/  IADD3.X R9, R9, UR5, RZ, P0, !PT ;  /* 0x0000000509097c10 */ /* 0x000fe400087fe4ff */
[----:B-----5:R-:W-:Y:S02]  /*29c0*/  ISETP.NE.AND P0, PT, R35, RZ, PT ;  /* 0x000000ff2300720c */ /* 0x020fe40003f05270 */
[----:B------:R-:W-:Y:S01]  /*29d0*/  LEA.HI.X R11, R14, R9, R15, 0x3, P1 ;  /* 0x000000090e0b7211 */ /* 0x000fe200008f1c0f */
[----:B------:R-:W-:-:S10]  /*29e0*/  IMAD.IADD R14, R41, 0x1, -R3 ;  /* 0x00000001290e7824 */ /* 0x000fd400078e0a03 */
[----:B------:R-:W-:Y:S05]  /*29f0*/  @!P0 BRA `(.L_x_34) ;  /* 0x0000000400888947 */ /* 0x000fea0003800000 */
[----:B------:R-:W0:Y:S01]  /*2a00*/  LDC.64 R20, c[0x0][0x5b0] ;  /* 0x00016c00ff147b82 */ /* 0x000e220000000a00 */
[----:B------:R-:W-:Y:S01]  /*2a10*/  ULDC.64 UR4, c[0x0][0x5b8] ;  /* 0x00016e0000047ab9 */ /* 0x000fe20000000a00 */
[----:B------:R-:W-:Y:S01]  /*2a20*/  IMAD R33, R33, -0x40, R44 ;  /* 0xffffffc021217824 */ /* 0x000fe200078e022c */
[----:B------:R-:W-:Y:S01]  /*2a30*/  BSSY B1, `(.L_x_35) ;  /* 0x0000010000017945 */ /* 0x000fe20003800000 */
[----:B------:R-:W-:-:S03]  /*2a40*/  IMAD.WIDE.U32 R6, R2, UR4, R38 ;  /* 0x0000000402067c25 */ /* 0x000fc6000f8e0026 */
[----:B------:R-:W-:Y:S01]  /*2a50*/  ISETP.GE.AND P1, PT, R33, 0x1, PT ;  /* 0x000000012100780c */ /* 0x000fe20003f26270 */
[----:B------:R-:W1:Y:S01]  /*2a60*/  LDC.64 R48, c[0x0][0x5a8] ;  /* 0x00016a00ff307b82 */ /* 0x000e620000000a00 */
[----:B------:R-:W-:Y:S01]  /*2a70*/  IMAD R15, R12, UR4, RZ ;  /* 0x000000040c0f7c24 */ /* 0x000fe2000f8e02ff */
[----:B------:R-:W-:Y:S02]  /*2a80*/  IADD3 R6, P0, R3, R6, RZ ;  /* 0x0000000603067210 */ /* 0x000fe40007f1e0ff */
[----:B------:R-:W-:Y:S01]  /*2a90*/  ISETP.LT.OR P5, PT, R14, 0x1, !P1 ;  /* 0x000000010e00780c */ /* 0x000fe20004fa1670 */
[----:B------:R-:W-:-:S05]  /*2aa0*/  IMAD R15, R2, UR5, R15 ;  /* 0x00000005020f7c24 */ /* 0x000fca000f8e020f */
[----:B------:R-:W-:Y:S01]  /*2ab0*/  IADD3.X R7, R13, R7, R15, P0, !PT ;  /* 0x000000070d077210 */ /* 0x000fe200007fe40f */
[-C--:B0-----:R-:W-:Y:S02]  /*2ac0*/  IMAD R0, R5, R20.reuse, RZ ;  /* 0x0000001405007224 */ /* 0x081fe400078e02ff */
[----:B------:R-:W-:-:S04]  /*2ad0*/  IMAD.WIDE.U32 R2, R4, R20, R6 ;  /* 0x0000001404027225 */ /* 0x000fc800078e0006 */
[----:B------:R-:W-:Y:S01]  /*2ae0*/  IMAD R47, R4, R21, R0 ;  /* 0x00000015042f7224 */ /* 0x000fe200078e0200 */
[----:B-1----:R-:W-:-:S04]  /*2af0*/  IADD3 R12, P0, R2, R48, RZ ;  /* 0x00000030020c7210 */ /* 0x002fc80007f1e0ff */
[----:B------:R-:W-:Y:S01]  /*2b00*/  IADD3.X R13, R49, R3, R47, P0, !PT ;  /* 0x00000003310d7210 */ /* 0x000fe200007fe42f */
[----:B------:R-:W-:Y:S08]  /*2b10*/  @P5 BRA `(.L_x_36) ;  /* 0x0000000000045947 */ /* 0x000ff00003800000 */
[----:B------:R0:W5:Y:S02]  /*2b20*/  LDG.E.U8 R45, desc[UR36][R12.64] ;  /* 0x000000240c2d7981 */ /* 0x000164000c1e1100 */
.L_x_36:
[----:B------:R-:W-:Y:S05]  /*2b30*/  BSYNC B1 ;  /* 0x0000000000017941 */ /* 0x000fea0003800000 */
.L_x_35:
[----:B-----5:R-:W-:Y:S01]  /*2b40*/  LOP3.LUT R0, R45, 0xffff, RZ, 0xc0, !PT ;  /* 0x0000ffff2d007812 */ /* 0x020fe200078ec0ff */
[C---:B------:R-:W-:Y:S01]  /*2b50*/  IMAD.SHL.U32 R2, R20.reuse, 0x8, RZ ;  /* 0x0000000814027824 */ /* 0x040fe200078e00ff */
[----:B------:R-:W-:Y:S01]  /*2b60*/  SHF.L.U64.HI R3, R20, 0x3, R21 ;  /* 0x0000000314037819 */ /* 0x000fe20000010215 */
[----:B------:R-:W-:Y:S01]  /*2b70*/  BSSY B1, `(.L_x_37) ;  /* 0x000000f000017945 */ /* 0x000fe20003800000 */
[----:B------:R-:W-:Y:S01]  /*2b80*/  PRMT R0, R0, 0x8880, RZ ;  /* 0x0000888000007816 */ /* 0x000fe200000000ff */
[----:B------:R-:W-:Y:S01]  /*2b90*/  IMAD R32, R32, -0x10, R41 ;  /* 0xfffffff020207824 */ /* 0x000fe200078e0229 */
[----:B------:R-:W-:Y:S01]  /*2ba0*/  ISETP.LT.OR P2, PT, R14, 0x2, !P1 ;  /* 0x000000020e00780c */ /* 0x000fe20004f41670 */
[----:B------:R-:W-:Y:S01]  /*2bb0*/  IMAD.WIDE.U32 R4, R4, R20, R2 ;  /* 0x0000001404047225 */ /* 0x000fe200078e0002 */
[----:B------:R-:W-:-:S03]  /*2bc0*/  ISETP.GE.AND P0, PT, R33, 0x9, PT ;  /* 0x000000092100780c */ /* 0x000fc60003f06270 */
[----:B------:R-:W-:Y:S01]  /*2bd0*/  IMAD R15, R0, R35, RZ ;  /* 0x00000023000f7224 */ /* 0x000fe200078e02ff */
[----:B------:R-:W-:Y:S01]  /*2be0*/  IADD3 R2, P3, P4, R6, R48, R4 ;  /* 0x0000003006027210 */ /* 0x000fe20007c7e004 */
[----:B------:R-:W-:Y:S02]  /*2bf0*/  IMAD.IADD R4, R47, 0x1, R5 ;  /* 0x000000012f047824 */ /* 0x000fe400078e0205 */
[----:B------:R-:W-:-:S05]  /*2c00*/  @!P5 IMAD R21, R24, R34, R15 ;  /* 0x000000221815d224 */ /* 0x000fca00078e020f */
[----:B------:R1:W-:Y:S01]  /*2c10*/  @!P5 STG.E.U8 desc[UR36][R8.64], R21 ;  /* 0x000000150800d986 */ /* 0x0003e2000c101124 */
[----:B------:R-:W-:Y:S05]  /*2c20*/  @P2 BRA `(.L_x_38) ;  /* 0x00000000000c2947 */ /* 0x000fea0003800000 */
[----:B------:R-:W2:Y:S02]  /*2c30*/  LDG.E.U8 R45, desc[UR36][R12.64+0x1] ;  /* 0x000001240c2d7981 */ /* 0x000ea4000c1e1100 */
[----:B--2---:R-:W-:-:S05]  /*2c40*/  PRMT R0, R45, 0x8880, RZ ;  /* 0x000088802d007816 */ /* 0x004fca00000000ff */
[----:B------:R-:W-:-:S07]  /*2c50*/  IMAD R15, R0, R35, RZ ;  /* 0x00000023000f7224 */ /* 0x000fce00078e02ff */
.L_x_38:
[----:B------:R-:W-:Y:S05]  /*2c60*/  BSYNC B1 ;  /* 0x0000000000017941 */ /* 0x000fea0003800000 */
.L_x_37:
[C---:B------:R-:W-:Y:S01]  /*2c70*/  ISETP.LT.OR P5, PT, R32.reuse, 0x1, !P0 ;  /* 0x000000012000780c */ /* 0x040fe200047a1670 */
[----:B------:R-:W-:Y:S01]  /*2c80*/  @!P2 IMAD R25, R25, R34, R15 ;  /* 0x000000221919a224 */ /* 0x000fe200078e020f */
[----:B------:R-:W-:Y:S01]  /*2c90*/  BSSY B1, `(.L_x_39) ;  /* 0x000000b000017945 */ /* 0x000fe20003800000 */
[----:B------:R-:W-:Y:S02]  /*2ca0*/  IADD3.X R3, R7, R49, R4, P3, P4 ;  /* 0x0000003107037210 */ /* 0x000fe40001fe8404 */
[----:B------:R-:W-:Y:S01]  /*2cb0*/  ISETP.LT.OR P4, PT, R32, 0x2, !P0 ;  /* 0x000000022000780c */ /* 0x000fe20004781670 */
[----:B------:R2:W-:Y:S01]  /*2cc0*/  @!P2 STG.E.U8 desc[UR36][R8.64+0x1], R25 ;  /* 0x000001190800a986 */ /* 0x0005e2000c101124 */
[----:B------:R-:W-:Y:S02]  /*2cd0*/  ISETP.LT.OR P2, PT, R14, 0x9, !P1 ;  /* 0x000000090e00780c */ /* 0x000fe40004f41670 */
[----:B------:R-:W-:Y:S02]  /*2ce0*/  ISETP.LT.OR P3, PT, R32, 0x9, !P0 ;  /* 0x000000092000780c */ /* 0x000fe40004761670 */
[----:B------:R-:W-:-:S02]  /*2cf0*/  ISETP.LT.OR P1, PT, R14, 0xa, !P1 ;  /* 0x0000000a0e00780c */ /* 0x000fc40004f21670 */
[----:B------:R-:W-:Y:S11]  /*2d00*/  @P5 BRA `(.L_x_40) ;  /* 0x00000000000c5947 */ /* 0x000ff60003800000 */
[----:B------:R-:W3:Y:S02]  /*2d10*/  LDG.E.U8 R45, desc[UR36][R2.64] ;  /* 0x00000024022d7981 */ /* 0x000ee4000c1e1100 */
[----:B---3--:R-:W-:-:S05]  /*2d20*/  PRMT R0, R45, 0x8880, RZ ;  /* 0x000088802d007816 */ /* 0x008fca00000000ff */
[----:B------:R-:W-:-:S07]  /*2d30*/  IMAD R15, R0, R35, RZ ;  /* 0x00000023000f7224 */ /* 0x000fce00078e02ff */
.L_x_40:
[----:B------:R-:W-:Y:S05]  /*2d40*/  BSYNC B1 ;  /* 0x0000000000017941 */ /* 0x000fea0003800000 */
.L_x_39:
[----:B------:R-:W-:Y:S01]  /*2d50*/  @!P5 IMAD R5, R26, R34, R15 ;  /* 0x000000221a05d224 */ /* 0x000fe200078e020f */
[----:B------:R-:W-:Y:S04]  /*2d60*/  BSSY B1, `(.L_x_41) ;  /* 0x0000006000017945 */ /* 0x000fe80003800000 */
[----:B------:R3:W-:Y:S01]  /*2d70*/  @!P5 STG.E.U8 desc[UR36][R10.64], R5 ;  /* 0x000000050a00d986 */ /* 0x0007e2000c101124 */
[----:B------:R-:W-:Y:S05]  /*2d80*/  @P4 BRA `(.L_x_42) ;  /* 0x00000000000c4947 */ /* 0x000fea0003800000 */
[----:B------:R-:W4:Y:S02]  /*2d90*/  LDG.E.U8 R45, desc[UR36][R2.64+0x1] ;  /* 0x00000124022d7981 */ /* 0x000f24000c1e1100 */
[----:B----4-:R-:W-:-:S05]  /*2da0*/  PRMT R0, R45, 0x8880, RZ ;  /* 0x000088802d007816 */ /* 0x010fca00000000ff */
[----:B------:R-:W-:-:S07]  /*2db0*/  IMAD R15, R0, R35, RZ ;  /* 0x00000023000f7224 */ /* 0x000fce00078e02ff */
.L_x_42:
[----:B------:R-:W-:Y:S05]  /*2dc0*/  BSYNC B1 ;  /* 0x0000000000017941 */ /* 0x000fea0003800000 */
.L_x_41:
[----:B------:R-:W-:Y:S01]  /*2dd0*/  @!P4 IMAD R27, R27, R34, R15 ;  /* 0x000000221b1bc224 */ /* 0x000fe200078e020f */
[----:B------:R-:W-:Y:S04]  /*2de0*/  BSSY B1, `(.L_x_43) ;  /* 0x0000006000017945 */ /* 0x000fe80003800000 */
[----:B------:R4:W-:Y:S01]  /*2df0*/  @!P4 STG.E.U8 desc[UR36][R10.64+0x1], R27 ;  /* 0x0000011b0a00c986 */ /* 0x0009e2000c101124 */
[----:B------:R-:W-:Y:S05]  /*2e00*/  @P2 BRA `(.L_x_44) ;  /* 0x00000000000c2947 */ /* 0x000fea0003800000 */
[----:B------:R-:W5:Y:S02]  /*2e10*/  LDG.E.U8 R45, desc[UR36][R12.64+0x8] ;  /* 0x000008240c2d7981 */ /* 0x000f64000c1e1100 */
[----:B-----5:R-:W-:-:S05]  /*2e20*/  PRMT R0, R45, 0x8880, RZ ;  /* 0x000088802d007816 */ /* 0x020fca00000000ff */
[----:B------:R-:W-:-:S07]  /*2e30*/  IMAD R15, R0, R35, RZ ;  /* 0x00000023000f7224 */ /* 0x000fce00078e02ff */
.L_x_44:
[----:B------:R-:W-:Y:S05]  /*2e40*/  BSYNC B1 ;  /* 0x0000000000017941 */ /* 0x000fea0003800000 */
.L_x_43:
[----:B---3--:R-:W-:Y:S01]  /*2e50*/  @!P2 IMAD R5, R28, R34, R15 ;  /* 0x000000221c05a224 */ /* 0x008fe200078e020f */
[----:B------:R-:W-:Y:S04]  /*2e60*/  BSSY B1, `(.L_x_45) ;  /* 0x0000006000017945 */ /* 0x000fe80003800000 */
[----:B------:R3:W-:Y:S01]  /*2e70*/  @!P2 STG.E.U8 desc[UR36][R8.64+0x8], R5 ;  /* 0x000008050800a986 */ /* 0x0007e2000c101124 */
[----:B------:R-:W-:Y:S05]  /*2e80*/  @P1 BRA `(.L_x_46) ;  /* 0x00000000000c1947 */ /* 0x000fea0003800000 */
[----:B------:R-:W5:Y:S02]  /*2e90*/  LDG.E.U8 R45, desc[UR36][R12.64+0x9] ;  /* 0x000009240c2d7981 */ /* 0x000f64000c1e1100 */
[----:B-----5:R-:W-:-:S05]  /*2ea0*/  PRMT R0, R45, 0x8880, RZ ;  /* 0x000088802d007816 */ /* 0x020fca00000000ff */
[----:B------:R-:W-:-:S07]  /*2eb0*/  IMAD R15, R0, R35, RZ ;  /* 0x00000023000f7224 */ /* 0x000fce00078e02ff */
.L_x_46:
[----:B------:R-:W-:Y:S05]  /*2ec0*/  BSYNC B1 ;  /* 0x0000000000017941 */ /* 0x000fea0003800000 */
.L_x_45:
[----:B------:R-:W-:Y:S01]  /*2ed0*/  @!P1 IMAD R29, R29, R34, R15 ;  /* 0x000000221d1d9224 */ /* 0x000fe200078e020f */
[----:B------:R-:W-:Y:S04]  /*2ee0*/  BSSY B1, `(.L_x_47) ;  /* 0x0000006000017945 */ /* 0x000fe80003800000 */
[----:B------:R0:W-:Y:S01]  /*2ef0*/  @!P1 STG.E.U8 desc[UR36][R8.64+0x9], R29 ;  /* 0x0000091d08009986 */ /* 0x0001e2000c101124 */
[----:B------:R-:W-:Y:S05]  /*2f00*/  @P3 BRA `(.L_x_48) ;  /* 0x00000000000c3947 */ /* 0x000fea0003800000 */
[----:B------:R-:W5:Y:S02]  /*2f10*/  LDG.E.U8 R45, desc[UR36][R2.64+0x8] ;  /* 0x00000824022d7981 */ /* 0x000f64000c1e1100 */
[----:B-----5:R-:W-:-:S05]  /*2f20*/  PRMT R0, R45, 0x8880, RZ ;  /* 0x000088802d007816 */ /* 0x020fca00000000ff */
[----:B------:R-:W-:-:S07]  /*2f30*/  IMAD R15, R0, R35, RZ ;  /* 0x00000023000f7224 */ /* 0x000fce00078e02ff */
.L_x_48:
[----:B------:R-:W-:Y:S05]  /*2f40*/  BSYNC B1 ;  /* 0x0000000000017941 */ /* 0x000fea0003800000 */
.L_x_47:
[----:B---3--:R-:W-:Y:S01]  /*2f50*/  @!P3 IMAD R5, R30, R34, R15 ;  /* 0x000000221e05b224 */ /* 0x008fe200078e020f */
[----:B------:R-:W-:Y:S01]  /*2f60*/  ISETP.LT.OR P0, PT, R14, 0xa, !P0 ;  /* 0x0000000a0e00780c */ /* 0x000fe20004701670 */
[----:B------:R-:W-:Y:S03]  /*2f70*/  BSSY B1, `(.L_x_49) ;  /* 0x0000006000017945 */ /* 0x000fe60003800000 */
[----:B------:R3:W-:Y:S09]  /*2f80*/  @!P3 STG.E.U8 desc[UR36][R10.64+0x8], R5 ;  /* 0x000008050a00b986 */ /* 0x0007f2000c101124 */
[----:B------:R-:W-:Y:S05]  /*2f90*/  @P0 BRA `(.L_x_50) ;  /* 0x00000000000c0947 */ /* 0x000fea0003800000 */
[----:B------:R-:W5:Y:S02]  /*2fa0*/  LDG.E.U8 R45, desc[UR36][R2.64+0x9] ;  /* 0x00000924022d7981 */ /* 0x000f64000c1e1100 */
[----:B-----5:R-:W-:-:S05]  /*2fb0*/  PRMT R0, R45, 0x8880, RZ ;  /* 0x000088802d007816 */ /* 0x020fca00000000ff */
[----:B------:R-:W-:-:S07]  /*2fc0*/  IMAD R15, R0, R35, RZ ;  /* 0x00000023000f7224 */ /* 0x000fce00078e02ff */
.L_x_50:
[----:B------:R-:W-:Y:S05]  /*2fd0*/  BSYNC B1 ;  /* 0x0000000000017941 */ /* 0x000fea0003800000 */
.L_x_49:
[----:B------:R-:W-:Y:S01]  /*2fe0*/  IMAD R15, R31, R34, R15 ;  /* 0x000000221f0f7224 */ /* 0x000fe200078e020f */
[----:B------:R-:W-:Y:S06]  /*2ff0*/  @P0 BRA `(.L_x_51) ;  /* 0x0000000000780947 */ /* 0x000fec0003800000 */
[----:B------:R0:W-:Y:S01]  /*3000*/  STG.E.U8 desc[UR36][R10.64+0x9], R15 ;  /* 0x0000090f0a007986 */ /* 0x0001e2000c101124 */
[----:B------:R-:W-:Y:S05]  /*3010*/  BRA `(.L_x_51) ;  /* 0x0000000000707947 */ /* 0x000fea0003800000 */
.L_x_34:
[----:B------:R-:W-:Y:S02]  /*3020*/  IMAD R33, R33, -0x40, R44 ;  /* 0xffffffc021217824 */ /* 0x000fe400078e022c */
[----:B------:R-:W-:-:S03]  /*3030*/  IMAD R32, R32, -0x10, R41 ;  /* 0xfffffff020207824 */ /* 0x000fc600078e0229 */
[C---:B------:R-:W-:Y:S02]  /*3040*/  ISETP.GE.AND P1, PT, R33.reuse, 0x1, PT ;  /* 0x000000012100780c */ /* 0x040fe40003f26270 */
[----:B------:R-:W-:Y:S02]  /*3050*/  ISETP.GE.AND P0, PT, R33, 0x9, PT ;  /* 0x000000092100780c */ /* 0x000fe40003f06270 */
[C---:B------:R-:W-:Y:S02]  /*3060*/  ISETP.LT.OR P3, PT, R14.reuse, 0x1, !P1 ;  /* 0x000000010e00780c */ /* 0x040fe40004f61670 */
[----:B------:R-:W-:Y:S02]  /*3070*/  ISETP.LT.OR P5, PT, R14, 0x2, !P1 ;  /* 0x000000020e00780c */ /* 0x000fe40004fa1670 */
[C---:B------:R-:W-:Y:S02]  /*3080*/  ISETP.LT.OR P2, PT, R32.reuse, 0x1, !P0 ;  /* 0x000000012000780c */ /* 0x040fe40004741670 */
[----:B------:R-:W-:-:S07]  /*3090*/  ISETP.LT.OR P4, PT, R32, 0x2, !P0 ;  /* 0x000000022000780c */ /* 0x000fce0004781670 */
[-C--:B------:R-:W-:Y:S02]  /*30a0*/  @!P3 IMAD R3, R24, R34.reuse, RZ ;  /* 0x000000221803b224 */ /* 0x080fe400078e02ff */
[-C--:B------:R-:W-:Y:S02]  /*30b0*/  @!P5 IMAD R25, R25, R34.reuse, RZ ;  /* 0x000000221919d224 */ /* 0x080fe400078e02ff */
[-C--:B------:R-:W-:Y:S01]  /*30c0*/  @!P2 IMAD R5, R26, R34.reuse, RZ ;  /* 0x000000221a05a224 */ /* 0x080fe200078e02ff */
[----:B------:R0:W-:Y:S01]  /*30d0*/  @!P3 STG.E.U8 desc[UR36][R8.64], R3 ;  /* 0x000000030800b986 */ /* 0x0001e2000c101124 */
[C---:B------:R-:W-:Y:S01]  /*30e0*/  ISETP.LT.OR P3, PT, R14.reuse, 0x9, !P1 ;  /* 0x000000090e00780c */ /* 0x040fe20004f61670 */
[----:B------:R-:W-:Y:S01]  /*30f0*/  @!P4 IMAD R27, R27, R34, RZ ;  /* 0x000000221b1bc224 */ /* 0x000fe200078e02ff */
[C---:B------:R-:W-:Y:S01]  /*3100*/  ISETP.LT.OR P1, PT, R14.reuse, 0xa, !P1 ;  /* 0x0000000a0e00780c */ /* 0x040fe20004f21670 */
[----:B------:R0:W-:Y:S01]  /*3110*/  @!P5 STG.E.U8 desc[UR36][R8.64+0x1], R25 ;  /* 0x000001190800d986 */ /* 0x0001e2000c101124 */
[----:B------:R-:W-:-:S02]  /*3120*/  ISETP.LT.OR P5, PT, R14, 0x9, !P0 ;  /* 0x000000090e00780c */ /* 0x000fc400047a1670 */
[----:B------:R-:W-:Y:S01]  /*3130*/  ISETP.LT.OR P0, PT, R14, 0xa, !P0 ;  /* 0x0000000a0e00780c */ /* 0x000fe20004701670 */
[----:B------:R0:W-:Y:S04]  /*3140*/  @!P2 STG.E.U8 desc[UR36][R10.64], R5 ;  /* 0x000000050a00a986 */ /* 0x0001e8000c101124 */
[----:B------:R0:W-:Y:S02]  /*3150*/  @!P4 STG.E.U8 desc[UR36][R10.64+0x1], R27 ;  /* 0x0000011b0a00c986 */ /* 0x0001e4000c101124 */
[-C--:B------:R-:W-:Y:S02]  /*3160*/  @!P3 IMAD R7, R28, R34.reuse, RZ ;  /* 0x000000221c07b224 */ /* 0x080fe400078e02ff */
[-C--:B------:R-:W-:Y:S02]  /*3170*/  @!P1 IMAD R29, R29, R34.reuse, RZ ;  /* 0x000000221d1d9224 */ /* 0x080fe400078e02ff */
[-C--:B------:R-:W-:Y:S01]  /*3180*/  @!P5 IMAD R13, R30, R34.reuse, RZ ;  /* 0x000000221e0dd224 */ /* 0x080fe200078e02ff */
[----:B------:R0:W-:Y:S01]  /*3190*/  @!P3 STG.E.U8 desc[UR36][R8.64+0x8], R7 ;  /* 0x000008070800b986 */ /* 0x0001e2000c101124 */
[----:B------:R-:W-:-:S03]  /*31a0*/  @!P0 IMAD R31, R31, R34, RZ ;  /* 0x000000221f1f8224 */ /* 0x000fc600078e02ff */
[----:B------:R0:W-:Y:S04]  /*31b0*/  @!P1 STG.E.U8 desc[UR36][R8.64+0x9], R29 ;  /* 0x0000091d08009986 */ /* 0x0001e8000c101124 */
[----:B------:R0:W-:Y:S04]  /*31c0*/  @!P5 STG.E.U8 desc[UR36][R10.64+0x8], R13 ;  /* 0x0000080d0a00d986 */ /* 0x0001e8000c101124 */
[----:B------:R0:W-:Y:S02]  /*31d0*/  @!P0 STG.E.U8 desc[UR36][R10.64+0x9], R31 ;  /* 0x0000091f0a008986 */ /* 0x0001e4000c101124 */
.L_x_51:
[----:B------:R-:W-:Y:S05]  /*31e0*/  BSYNC B0 ;  /* 0x0000000000007941 */ /* 0x000fea0003800000 */
.L_x_33:
[----:B------:R-:W-:Y:S01]  /*31f0*/  LEA R22, P0, R16, R22, 0x1 ;  /* 0x0000001610167211 */ /* 0x000fe200078008ff */
[----:B------:R-:W-:Y:S01]  /*3200*/  ULDC.64 UR4, c[0x0][0x650] ;  /* 0x0001940000047ab9 */ /* 0x000fe20000000a00 */
[----:B------:R-:W-:Y:S02]  /*3210*/  IMAD.U32 R0, RZ, RZ, UR42 ;  /* 0x0000002aff007e24 */ /* 0x000fe4000f8e00ff */
[----:B------:R-:W-:Y:S02]  /*3220*/  IMAD.MOV.U32 R33, RZ, RZ, -0x1 ;  /* 0xffffffffff217424 */ /* 0x000fe400078e00ff */
[----:B------:R-:W-:Y:S01]  /*3230*/  IMAD.X R19, R42, 0x1, R19, P0 ;  /* 0x000000012a137824 */ /* 0x000fe200000e0613 */
[----:B------:R-:W-:Y:S01]  /*3240*/  ISETP.GE.U32.AND P0, PT, R22, UR4, PT ;  /* 0x0000000416007c0c */ /* 0x000fe2000bf06070 */
[----:B------:R1:W-:Y:S01]  /*3250*/  SYNCS.ARRIVE.TRANS64.A1T0 RZ, [R0+UR45], RZ ;  /* 0x000000ff00ff79a7 */ /* 0x0003e2000810002d */
[----:B------:R-:W-:Y:S02]  /*3260*/  IMAD.MOV.U32 R32, RZ, RZ, -0x1 ;  /* 0xffffffffff207424 */ /* 0x000fe400078e00ff */
[----:B------:R-:W-:Y:S01]  /*3270*/  ISETP.GE.U32.AND.EX P0, PT, R19, UR5, PT, P0 ;  /* 0x0000000513007c0c */ /* 0x000fe2000bf06100 */
[----:B------:R-:W-:Y:S01]  /*3280*/  IMAD.MOV.U32 R2, RZ, RZ, -0x1 ;  /* 0xffffffffff027424 */ /* 0x000fe200078e00ff */
[----:B-1----:R-:W-:-:S11]  /*3290*/  PRMT R0, RZ, 0x7610, R0 ;  /* 0x00007610ff007816 */ /* 0x002fd60000000000 */
[----:B------:R-:W-:Y:S05]  /*32a0*/  @P0 BRA `(.L_x_52) ;  /* 0x00000004005c0947 */ /* 0x000fea0003800000 */
[----:B0-2---:R-:W0:Y:S01]  /*32b0*/  LDC.64 R8, c[0x0][0x628] ;  /* 0x00018a00ff087b82 */ /* 0x005e220000000a00 */
[----:B------:R-:W1:Y:S01]  /*32c0*/  S2R R14, SR_CTAID.X ;  /* 0x00000000000e7919 */ /* 0x000e620000002500 */
[----:B------:R-:W-:Y:S02]  /*32d0*/  IMAD.MOV.U32 R6, RZ, RZ, R22 ;  /* 0x000000ffff067224 */ /* 0x000fe400078e0016 */
[----:B------:R-:W-:Y:S01]  /*32e0*/  IMAD.MOV.U32 R7, RZ, RZ, R19 ;  /* 0x000000ffff077224 */ /* 0x000fe200078e0013 */
[----:B------:R-:W2:Y:S03]  /*32f0*/  S2R R15, SR_CTAID.Y ;  /* 0x00000000000f7919 */ /* 0x000ea60000002600 */
[----:B------:R-:W1:Y:S08]  /*3300*/  LDC R0, c[0x0][0x630] ;  /* 0x00018c00ff007b82 */ /* 0x000e700000000800 */
[----:B------:R-:W1:Y:S01]  /*3310*/  LDC.64 R12, c[0x0][0x620] ;  /* 0x00018800ff0c7b82 */ /* 0x000e620000000a00 */
[----:B0-----:R-:W-:-:S04]  /*3320*/  ISETP.NE.U32.AND P0, PT, R8, RZ, PT ;  /* 0x000000ff0800720c */ /* 0x001fc80003f05070 */
[----:B------:R-:W-:-:S13]  /*3330*/  ISETP.NE.AND.EX P0, PT, R9, RZ, PT, P0 ;  /* 0x000000ff0900720c */ /* 0x000fda0003f05300 */
[----:B-12---:R-:W-:Y:S05]  /*3340*/  @!P0 BRA `(.L_x_53) ;  /* 0x0000000000288947 */ /* 0x006fea0003800000 */
[----:B------:R-:W0:Y:S02]  /*3350*/  LDC R3, c[0x0][0x634] ;  /* 0x00018d00ff037b82 */ /* 0x000e240000000800 */
[----:B0-----:R-:W-:-:S05]  /*3360*/  IADD3 R7, P0, R22, R3, RZ ;  /* 0x0000000316077210 */ /* 0x001fca0007f1e0ff */
[----:B---34-:R-:W-:-:S04]  /*3370*/  IMAD.X R11, RZ, RZ, R19, P0 ;  /* 0x000000ffff0b7224 */ /* 0x018fc800000e0613 */
[----:B------:R-:W-:-:S04]  /*3380*/  IMAD.WIDE.U32 R2, R11, R8, RZ ;  /* 0x000000080b027225 */ /* 0x000fc800078e00ff */
[----:B------:R-:W-:-:S04]  /*3390*/  IMAD.WIDE.U32 R4, P0, R7, R9, R2 ;  /* 0x0000000907047225 */ /* 0x000fc80007800002 */
[----:B------:R-:W-:-:S04]  /*33a0*/  IMAD.WIDE.U32 R2, R7, R8, RZ ;  /* 0x0000000807027225 */ /* 0x000fc800078e00ff */
[----:B------:R-:W-:Y:S01]  /*33b0*/  IMAD.X R7, RZ, RZ, RZ, P0 ;  /* 0x000000ffff077224 */ /* 0x000fe200000e06ff */
[----:B------:R-:W-:Y:S01]  /*33c0*/  IADD3 RZ, P0, R3, R4, RZ ;  /* 0x0000000403ff7210 */ /* 0x000fe20007f1e0ff */
[----:B------:R-:W-:-:S04]  /*33d0*/  IMAD.MOV.U32 R6, RZ, RZ, R5 ;  /* 0x000000ffff067224 */ /* 0x000fc800078e0005 */
[----:B------:R-:W-:-:S08]  /*33e0*/  IMAD.WIDE.U32.X R6, R11, R9, R6, P0 ;  /* 0x000000090b067225 */ /* 0x000fd000000e0406 */
.L_x_53:
[-CC-:B------:R-:W-:Y:S01]  /*33f0*/  SHF.R.U64 R8, R6, R0.reuse, R7.reuse ;  /* 0x0000000006087219 */ /* 0x180fe20000001207 */
[----:B------:R-:W0:Y:S01]  /*3400*/  LDC.64 R28, c[0x0][0x640] ;  /* 0x00019000ff1c7b82 */ /* 0x000e220000000a00 */
[----:B------:R-:W-:Y:S01]  /*3410*/  SHF.R.U32.HI R0, RZ, R0, R7 ;  /* 0x00000000ff007219 */ /* 0x000fe20000011607 */
[----:B------:R-:W-:Y:S01]  /*3420*/  IMAD.MOV.U32 R2, RZ, RZ, R22 ;  /* 0x000000ffff027224 */ /* 0x000fe200078e0016 */
[----:B---3--:R-:W-:Y:S01]  /*3430*/  IADD3 R5, P0, RZ, -R8, RZ ;  /* 0x80000008ff057210 */ /* 0x008fe20007f1e0ff */
[----:B------:R-:W-:Y:S01]  /*3440*/  ULDC UR4, c[0x0][0x150] ;  /* 0x0000540000047ab9 */ /* 0x000fe20000000800 */
[----:B------:R-:W-:-:S03]  /*3450*/  I2FP.F32.U32 R6, R14 ;  /* 0x0000000e00067245 */ /* 0x000fc60000201000 */
[----:B------:R-:W4:Y:S01]  /*3460*/  LDC R4, c[0x0][0x618] ;  /* 0x00018600ff047b82 */ /* 0x000f220000000800 */
[----:B------:R-:W-:Y:S02]  /*3470*/  IMAD.X R3, RZ, RZ, ~R0, P0 ;  /* 0x000000ffff037224 */ /* 0x000fe400000e0e00 */
[----:B------:R-:W-:Y:S01]  /*3480*/  FMUL R6, R6, UR4 ;  /* 0x0000000406067c20 */ /* 0x000fe20008400000 */
[----:B------:R-:W-:Y:S01]  /*3490*/  ULDC UR4, c[0x0][0x154] ;  /* 0x0000550000047ab9 */ /* 0x000fe20000000800 */
[-C--:B------:R-:W-:Y:S02]  /*34a0*/  IMAD R0, R3, R12.reuse, RZ ;  /* 0x0000000c03007224 */ /* 0x080fe400078e02ff */
[----:B------:R-:W-:Y:S01]  /*34b0*/  IMAD.MOV.U32 R3, RZ, RZ, R19 ;  /* 0x000000ffff037224 */ /* 0x000fe200078e0013 */
[----:B------:R-:W1:Y:S01]  /*34c0*/  LDC R24, c[0x0][0x608] ;  /* 0x00018200ff187b82 */ /* 0x000e620000000800 */
[----:B------:R-:W2:Y:S01]  /*34d0*/  F2I.U32.TRUNC.NTZ R6, R6 ;  /* 0x0000000600067305 */ /* 0x000ea2000020f000 */
[----:B------:R-:W-:-:S04]  /*34e0*/  IMAD.WIDE.U32 R2, R5, R12, R2 ;  /* 0x0000000c05027225 */ /* 0x000fc800078e0002 */
[----:B------:R-:W-:Y:S02]  /*34f0*/  IMAD R5, R5, R13, R0 ;  /* 0x0000000d05057224 */ /* 0x000fe400078e0200 */
[----:B------:R-:W3:Y:S01]  /*3500*/  LDC R26, c[0x0][0x658] ;  /* 0x00019600ff1a7b82 */ /* 0x000ee20000000800 */
[----:B------:R-:W-:Y:S01]  /*3510*/  I2FP.F32.U32 R0, R15 ;  /* 0x0000000f00007245 */ /* 0x000fe20000201000 */
[----:B------:R-:W-:Y:S01]  /*3520*/  IMAD.IADD R3, R3, 0x1, R5 ;  /* 0x0000000103037824 */ /* 0x000fe200078e0205 */
[----:B0-----:R-:W-:-:S03]  /*3530*/  ISETP.NE.U32.AND P0, PT, R28, RZ, PT ;  /* 0x000000ff1c00720c */ /* 0x001fc60003f05070 */
[----:B------:R-:W-:Y:S02]  /*3540*/  FMUL R0, R0, UR4 ;  /* 0x0000000400007c20 */ /* 0x000fe40008400000 */
[----:B------:R-:W0:Y:S01]  /*3550*/  LDC R7, c[0x0][0x144] ;  /* 0x00005100ff077b82 */ /* 0x000e220000000800 */
[-CC-:B----4-:R-:W-:Y:S01]  /*3560*/  SHF.R.U64 R10, R2, R4.reuse, R3.reuse ;  /* 0x00000004020a7219 */ /* 0x190fe20000001203 */
[----:B------:R4:W0:Y:S01]  /*3570*/  F2I.U32.TRUNC.NTZ R13, R0 ;  /* 0x00000000000d7305 */ /* 0x000822000020f000 */
[----:B------:R-:W-:Y:S01]  /*3580*/  ISETP.NE.AND.EX P0, PT, R29, RZ, PT, P0 ;  /* 0x000000ff1d00720c */ /* 0x000fe20003f05300 */
[----:B--2---:R-:W-:Y:S01]  /*3590*/  IMAD.MOV R6, RZ, RZ, -R6 ;  /* 0x000000ffff067224 */ /* 0x004fe200078e0a06 */
[----:B------:R-:W-:-:S03]  /*35a0*/  SHF.R.U32.HI R3, RZ, R4, R3 ;  /* 0x00000004ff037219 */ /* 0x000fc60000011603 */
[----:B------:R-:W2:Y:S01]  /*35b0*/  LDC R20, c[0x0][0x148] ;  /* 0x00005200ff147b82 */ /* 0x000ea20000000800 */
[-CC-:B-1----:R-:W-:Y:S02]  /*35c0*/  SHF.R.U64 R12, R10, R24.reuse, R3.reuse ;  /* 0x000000180a0c7219 */ /* 0x182fe40000001203 */
[----:B------:R-:W-:-:S05]  /*35d0*/  SHF.R.U32.HI R3, RZ, R24, R3 ;  /* 0x00000018ff037219 */ /* 0x000fca0000011603 */
[----:B------:R-:W1:Y:S01]  /*35e0*/  LDC R25, c[0x0][0x648] ;  /* 0x00019200ff197b82 */ /* 0x000e620000000800 */
[-CC-:B---3--:R-:W-:Y:S02]  /*35f0*/  SHF.R.U64 R11, R12, R26.reuse, R3.reuse ;  /* 0x0000001a0c0b7219 */ /* 0x188fe40000001203 */
[----:B------:R-:W-:-:S03]  /*3600*/  SHF.R.U32.HI R3, RZ, R26, R3 ;  /* 0x0000001aff037219 */ /* 0x000fc60000011603 */
[----:B------:R-:W-:Y:S02]  /*3610*/  IMAD.MOV.U32 R2, RZ, RZ, R11 ;  /* 0x000000ffff027224 */ /* 0x000fe400078e000b */
[----:B------:R-:W3:Y:S01]  /*3620*/  LDC R27, c[0x0][0x638] ;  /* 0x00018e00ff1b7b82 */ /* 0x000ee20000000800 */
[----:B0-----:R-:W-:-:S07]  /*3630*/  IMAD R14, R7, R6, R14 ;  /* 0x00000006070e7224 */ /* 0x001fce00078e020e */
[----:B------:R-:W0:Y:S08]  /*3640*/  LDC R30, c[0x0][0x610] ;  /* 0x00018400ff1e7b82 */ /* 0x000e300000000800 */
[----:B------:R-:W0:Y:S01]  /*3650*/  LDC R21, c[0x0][0x600] ;  /* 0x00018000ff157b82 */ /* 0x000e220000000800 */
[----:B--2-4-:R-:W-:Y:S05]  /*3660*/  @!P0 BRA `(.L_x_54) ;  /* 0x0000000000288947 */ /* 0x014fea0003800000 */
[----:B------:R-:W2:Y:S02]  /*3670*/  LDC R0, c[0x0][0x64c] ;  /* 0x00019300ff007b82 */ /* 0x000ea40000000800 */
[----:B--2---:R-:W-:-:S05]  /*3680*/  IADD3 R7, P0, R11, R0, RZ ;  /* 0x000000000b077210 */ /* 0x004fca0007f1e0ff */
        /* <DEDUP_REMOVED lines=8> */
.L_x_54:
[----:B------:R-:W-:Y:S01]  /*3710*/  ISETP.NE.AND P0, PT, R23, 0x1, PT ;  /* 0x000000011700780c */ /* 0x000fe20003f05270 */
[----:B0-----:R-:W-:Y:S01]  /*3720*/  VIADD R5, R21, 0xffffffff ;  /* 0xffffffff15057836 */ /* 0x001fe20000000000 */
[----:B-1----:R-:W-:Y:S01]  /*3730*/  SHF.R.U64 R0, R2, R25, R3 ;  /* 0x0000001902007219 */ /* 0x002fe20000001203 */
[----:B------:R-:W-:Y:S01]  /*3740*/  IMAD.MOV R13, RZ, RZ, -R13 ;  /* 0x000000ffff0d7224 */ /* 0x000fe200078e0a0d */
[----:B------:R-:W-:Y:S01]  /*3750*/  LOP3.LUT R3, R12, R43, RZ, 0xc0, !PT ;  /* 0x0000002b0c037212 */ /* 0x000fe200078ec0ff */
[----:B------:R-:W-:Y:S02]  /*3760*/  IMAD.MOV.U32 R4, RZ, RZ, 0x1 ;  /* 0x00000001ff047424 */ /* 0x000fe400078e00ff */
[----:B------:R-:W-:Y:S02]  /*3770*/  IMAD.MOV R2, RZ, RZ, -R0 ;  /* 0x000000ffff027224 */ /* 0x000fe400078e0a00 */
[----:B------:R-:W-:Y:S01]  /*3780*/  IMAD R33, R40, R0, R3 ;  /* 0x0000000028217224 */ /* 0x000fe200078e0203 */
[----:B------:R-:W-:Y:S01]  /*3790*/  LOP3.LUT R0, R10, R5, RZ, 0xc0, !PT ;  /* 0x000000050a007212 */ /* 0x000fe200078ec0ff */
[----:B---3--:R-:W-:-:S02]  /*37a0*/  IMAD R3, R2, R27, R11 ;  /* 0x0000001b02037224 */ /* 0x008fc400078e020b */
[----:B------:R-:W-:Y:S02]  /*37b0*/  @P0 IMAD R14, R20, R13, R15 ;  /* 0x0000000d140e0224 */ /* 0x000fe400078e020f */
[--C-:B------:R-:W-:Y:S01]  /*37c0*/  IMAD R2, R3, R21, R0.reuse ;  /* 0x0000001503027224 */ /* 0x100fe200078e0200 */
[----:B------:R-:W-:Y:S01]  /*37d0*/  PRMT R0, R4, 0x7610, R0 ;  /* 0x0000761004007816 */ /* 0x000fe20000000000 */
[----:B------:R-:W-:-:S05]  /*37e0*/  IMAD R33, R33, R30, R14 ;  /* 0x0000001e21217224 */ /* 0x000fca00078e020e */
[----:B------:R-:W-:Y:S02]  /*37f0*/  SEL R32, R2, R33, !P0 ;  /* 0x0000002102207207 */ /* 0x000fe40004000000 */
[----:B------:R-:W-:Y:S01]  /*3800*/  SEL R33, R33, R2, !P0 ;  /* 0x0000000221217207 */ /* 0x000fe20004000000 */
[----:B------:R-:W-:-:S07]  /*3810*/  IMAD.MOV.U32 R2, RZ, RZ, R8 ;  /* 0x000000ffff027224 */ /* 0x000fce00078e0008 */
.L_x_52:
[----:B------:R-:W-:Y:S02]  /*3820*/  LOP3.LUT P0, RZ, R0, 0xff, RZ, 0xc0, !PT ;  /* 0x000000ff00ff7812 */ /* 0x000fe4000780c0ff */
[----:B------:R-:W-:-:S11]  /*3830*/  LOP3.LUT R50, R50, 0x1, RZ, 0x3c, !PT ;  /* 0x0000000132327812 */ /* 0x000fd600078e3cff */
[----:B------:R-:W-:Y:S05]  /*3840*/  @!P0 EXIT ;  /* 0x000000000000894d */ /* 0x000fea0003800000 */
[----:B------:R-:W-:Y:S05]  /*3850*/  BRA `(.L_x_55) ;  /* 0xffffffe800007947 */ /* 0x000fea000383ffff */
.L_x_14:
[----:B------:R-:W-:-:S08]  /*3860*/  ISETP.NE.AND P0, PT, R5, RZ, PT ;  /* 0x000000ff0500720c */ /* 0x000fd00003f05270 */
[----:B-----5:R-:W0:-:S00]  /*3870*/  USETMAXREG.DEALLOC.CTAPOOL 0x28 ;  /* 0x00000028000079c8 */ /* 0x020e0000080e0500 */
[----:B------:R-:W-:Y:S05]  /*3880*/  @P0 EXIT ;  /* 0x000000000000094d */ /* 0x000fea0003800000 */
[----:B0-----:R-:W-:Y:S01]  /*3890*/  LOP3.LUT P0, RZ, R8, 0xff, RZ, 0xc0, !PT ;  /* 0x000000ff08ff7812 */ /* 0x001fe2000780c0ff */
[----:B------:R-:W-:Y:S02]  /*38a0*/  IMAD.MOV.U32 R6, RZ, RZ, 0x1 ;  /* 0x00000001ff067424 */ /* 0x000fe400078e00ff */
[----:B------:R-:W-:-:S10]  /*38b0*/  IMAD.MOV.U32 R7, RZ, RZ, RZ ;  /* 0x000000ffff077224 */ /* 0x000fd400078e00ff */
[----:B------:R-:W-:Y:S05]  /*38c0*/  @!P0 BRA `(.L_x_56) ;  /* 0x0000000c00188947 */ /* 0x000fea0003800000 */
[----:B------:R-:W-:Y:S01]  /*38d0*/  LOP3.LUT P0, RZ, R4, 0x1f, RZ, 0xc0, !PT ;  /* 0x0000001f04ff7812 */ /* 0x000fe2000780c0ff */
[----:B------:R-:W-:Y:S01]  /*38e0*/  ULDC UR6, c[0x0][0x658] ;  /* 0x0001960000067ab9 */ /* 0x000fe20000000800 */
[----:B------:R-:W-:Y:S01]  /*38f0*/  UMOV UR7, 0xffffffff ;  /* 0xffffffff00077882 */ /* 0x000fe20000000000 */
[----:B------:R-:W-:Y:S01]  /*3900*/  BSSY B0, `(.L_x_56) ;  /* 0x00000c2000007945 */ /* 0x000fe20003800000 */
[----:B------:R-:W-:Y:S01]  /*3910*/  USHF.L.U32 UR7, UR7, UR6, URZ ;  /* 0x0000000607077299 */ /* 0x000fe2000800063f */
[C---:B------:R-:W-:Y:S01]  /*3920*/  ISETP.NE.AND P2, PT, R3.reuse, RZ, PT ;  /* 0x000000ff0300720c */ /* 0x040fe20003f45270 */
[----:B------:R-:W-:Y:S01]  /*3930*/  IMAD.MOV.U32 R9, RZ, RZ, 0x1 ;  /* 0x00000001ff097424 */ /* 0x000fe200078e00ff */
[----:B------:R-:W-:Y:S01]  /*3940*/  ISETP.NE.OR P0, PT, R3, RZ, !P0 ;  /* 0x000000ff0300720c */ /* 0x000fe20004705670 */
[----:B------:R-:W-:Y:S01]  /*3950*/  IMAD.MOV.U32 R6, RZ, RZ, 0x1 ;  /* 0x00000001ff067424 */ /* 0x000fe200078e00ff */
[----:B------:R-:W-:Y:S01]  /*3960*/  LOP3.LUT R8, R18, 0x2, RZ, 0xfc, !PT ;  /* 0x0000000212087812 */ /* 0x000fe200078efcff */
[----:B------:R-:W-:Y:S01]  /*3970*/  IMAD.MOV.U32 R7, RZ, RZ, RZ ;  /* 0x000000ffff077224 */ /* 0x000fe200078e00ff */
[----:B------:R-:W-:Y:S01]  /*3980*/  ULDC UR5, c[0x0][0x600] ;  /* 0x0001800000057ab9 */ /* 0x000fe20000000800 */
[----:B------:R-:W-:Y:S01]  /*3990*/  UMOV UR8, 0x1 ;  /* 0x0000000100087882 */ /* 0x000fe20000000000 */
[----:B------:R-:W-:-:S02]  /*39a0*/  UIADD3 UR22, UR4, 0x1, URZ ;  /* 0x0000000104167890 */ /* 0x000fc4000fffe03f */
[----:B------:R-:W-:Y:S02]  /*39b0*/  UIADD3 UR16, UR5, -0x1, URZ ;  /* 0xffffffff05107890 */ /* 0x000fe4000fffe03f */
[----:B------:R-:W-:Y:S02]  /*39c0*/  USHF.L.U32 UR18, UR8, UR6, URZ ;  /* 0x0000000608127299 */ /* 0x000fe4000800063f */
[----:B------:R-:W-:Y:S01]  /*39d0*/  ULOP3.LUT UR17, URZ, UR7, URZ, 0x33, !UPT ;  /* 0x000000073f117292 */ /* 0x000fe2000f8e333f */
[----:B------:R-:W-:-:S11]  /*39e0*/  ULDC.64 UR20, c[0x0][0x198] ;  /* 0x0000660000147ab9 */ /* 0x000fd60000000a00 */
.L_x_68:
[----:B------:R-:W-:-:S03]  /*39f0*/  UMOV UR5, 0xffffffff ;  /* 0xffffffff00057882 */ /* 0x000fc60000000000 */
[----:B------:R-:W-:Y:S05]  /*3a00*/  BRA.DIV UR5, `(.L_x_57) ;  /* 0x0000000e05b07947 */ /* 0x000fea000b800000 */
[----:B------:R-:W-:-:S13]  /*3a10*/  ELECT P6, URZ, PT ;  /* 0x00000000003f782f */ /* 0x000fda00038c0000 */
.L_x_78:
[----:B------:R-:W0:Y:S01]  /*3a20*/  LDC R3, c[0x0][0x28c] ;  /* 0x0000a300ff037b82 */ /* 0x000e220000000800 */
[----:B------:R-:W-:Y:S01]  /*3a30*/  BSSY B1, `(.L_x_58) ;  /* 0x0000037000017945 */ /* 0x000fe20003800000 */
[----:B0-----:R-:W-:-:S13]  /*3a40*/  ISETP.LT.OR P6, PT, R3, 0x1, !P6 ;  /* 0x000000010300780c */ /* 0x001fda00077c1670 */
[----:B------:R-:W-:Y:S05]  /*3a50*/  @P6 BRA `(.L_x_59) ;  /* 0x0000000000d06947 */ /* 0x000fea0003800000 */
[----:B------:R-:W-:Y:S02]  /*3a60*/  IMAD.SHL.U32 R32, R32, 0x10, RZ ;  /* 0x0000001020207824 */ /* 0x000fe400078e00ff */
[----:B------:R-:W-:Y:S02]  /*3a70*/  IMAD.SHL.U32 R33, R33, 0x40, RZ ;  /* 0x0000004021217824 */ /* 0x000fe400078e00ff */
[----:B------:R-:W-:Y:S02]  /*3a80*/  IMAD.MOV.U32 R13, RZ, RZ, RZ ;  /* 0x000000ffff0d7224 */ /* 0x000fe400078e00ff */
[----:B------:R-:W-:Y:S02]  /*3a90*/  IMAD.U32 R14, RZ, RZ, UR22 ;  /* 0x00000016ff0e7e24 */ /* 0x000fe4000f8e00ff */
[----:B------:R-:W-:Y:S02]  /*3aa0*/  IMAD.MOV.U32 R3, RZ, RZ, R6 ;  /* 0x000000ffff037224 */ /* 0x000fe400078e0006 */
[----:B------:R-:W-:-:S07]  /*3ab0*/  IMAD.MOV.U32 R4, RZ, RZ, R7 ;  /* 0x000000ffff047224 */ /* 0x000fce00078e0007 */
.L_x_63:
[----:B------:R-:W0:Y:S01]  /*3ac0*/  S2R R10, SR_CgaCtaId ;  /* 0x00000000000a7919 */ /* 0x000e220000008800 */
[----:B------:R-:W-:-:S04]  /*3ad0*/  MOV R5, 0x400 ;  /* 0x0000040000057802 */ /* 0x000fc80000000f00 */
[----:B0-----:R-:W-:Y:S02]  /*3ae0*/  LEA R11, R10, R5, 0x18 ;  /* 0x000000050a0b7211 */ /* 0x001fe400078ec0ff */
[----:B------:R-:W-:Y:S01]  /*3af0*/  SHF.L.U32 R5, R3, 0x1f, RZ ;  /* 0x0000001f03057819 */ /* 0x000fe200000006ff */
[----:B------:R-:W0:Y:S02]  /*3b00*/  @!P2 LDC R10, c[0x0][0x500] ;  /* 0x00014000ff0aab82 */ /* 0x000e240000000800 */
[----:B------:R-:W-:-:S04]  /*3b10*/  IMAD R12, R4, 0x8, R11 ;  /* 0x00000008040c7824 */ /* 0x000fc800078e020b */
[----:B------:R-:W1:Y:S02]  /*3b20*/  SYNCS.PHASECHK.TRANS64.TRYWAIT P1, [R12+URZ+0x2d0], R5 ;  /* 0x0002d0050c0075a7 */ /* 0x000e64000802017f */
[----:B-1----:R-:W-:Y:S05]  /*3b30*/  @!P1 BRA `(.L_x_60) ;  /* 0x0000000c00849947 */ /* 0x002fea0003800000 */
.L_x_79:
[----:B-1----:R-:W-:Y:S01]  /*3b40*/  PRMT R5, R8, 0x9910, RZ ;  /* 0x0000991008057816 */ /* 0x002fe200000000ff */
[----:B0-----:R0:W-:Y:S03]  /*3b50*/  @!P2 SYNCS.ARRIVE.TRANS64 RZ, [R12+URZ], R10 ;  /* 0x0000000a0cffa9a7 */ /* 0x0011e6000800003f */
[----:B------:R-:W-:-:S13]  /*3b60*/  ISETP.NE.AND P1, PT, R5, 0x2, PT ;  /* 0x000000020500780c */ /* 0x000fda0003f25270 */
[----:B0-----:R-:W-:Y:S05]  /*3b70*/  @P1 BRA `(.L_x_61) ;  /* 0x0000000000041947 */ /* 0x001fea0003800000 */
[----:B------:R-:W-:Y:S01]  /*3b80*/  BPT.TRAP 0x1 ;  /* 0x000000040000795c */ /* 0x000fe20000300000 */
.L_x_61:
[----:B------:R-:W-:Y:S05]  /*3b90*/  @P0 BRA `(.L_x_62) ;  /* 0x0000000000040947 */ /* 0x000fea0003800000 */
[----:B------:R-:W-:Y:S01]  /*3ba0*/  BPT.TRAP 0x1 ;  /* 0x000000040000795c */ /* 0x000fe20000300000 */
.L_x_62:
[--C-:B------:R-:W-:Y:S01]  /*3bb0*/  IMAD R5, R4, 0x800, R11.reuse ;  /* 0x0000080004057824 */ /* 0x100fe200078e020b */
[----:B------:R-:W-:Y:S01]  /*3bc0*/  R2UR UR9, R12 ;  /* 0x000000000c0972ca */ /* 0x000fe200000e0000 */
[----:B------:R-:W-:Y:S01]  /*3bd0*/  IMAD R11, R4, 0x200, R11 ;  /* 0x00000200040b7824 */ /* 0x000fe200078e020b */
[----:B------:R-:W-:Y:S01]  /*3be0*/  UIADD3 UR6, UP0, UR20, 0xf0, URZ ;  /* 0x000000f014067890 */ /* 0x000fe2000ff1e03f */
[----:B------:R-:W-:Y:S01]  /*3bf0*/  VIADD R14, R14, 0xffffffff ;  /* 0xffffffff0e0e7836 */ /* 0x000fe20000000000 */
[----:B------:R-:W-:Y:S01]  /*3c00*/  R2UR UR5, R5 ;  /* 0x00000000050572ca */ /* 0x000fe200000e0000 */
[----:B------:R-:W-:Y:S01]  /*3c10*/  UIADD3 UR24, UP1, UR20, 0x1f0, URZ ;  /* 0x000001f014187890 */ /* 0x000fe2000ff3e03f */
[----:B------:R-:W-:Y:S01]  /*3c20*/  R2UR UR8, R11 ;  /* 0x000000000b0872ca */ /* 0x000fe200000e0000 */
[----:B------:R-:W-:Y:S01]  /*3c30*/  UIADD3.X UR7, URZ, UR21, URZ, UP0, !UPT ;  /* 0x000000153f077290 */ /* 0x000fe200087fe43f */
[----:B------:R-:W-:Y:S01]  /*3c40*/  R2UR UR11, R33 ;  /* 0x00000000210b72ca */ /* 0x000fe200000e0000 */
[----:B------:R-:W-:Y:S01]  /*3c50*/  VIADD R4, R4, 0x1 ;  /* 0x0000000104047836 */ /* 0x000fe20000000000 */
[C---:B------:R-:W-:Y:S01]  /*3c60*/  R2UR UR10, R13.reuse ;  /* 0x000000000d0a72ca */ /* 0x040fe200000e0000 */
[----:B------:R-:W-:Y:S01]  /*3c70*/  UIADD3.X UR25, URZ, UR21, URZ, UP1, !UPT ;  /* 0x000000153f197290 */ /* 0x000fe20008ffe43f */
[----:B------:R-:W-:Y:S01]  /*3c80*/  R2UR UR12, R2 ;  /* 0x00000000020c72ca */ /* 0x000fe200000e0000 */
[----:B------:R-:W-:Y:S01]  /*3c90*/  UMOV UR14, 0x0 ;  /* 0x00000000000e7882 */ /* 0x000fe20000000000 */
[----:B------:R-:W-:Y:S01]  /*3ca0*/  R2UR UR19, R32 ;  /* 0x00000000201372ca */ /* 0x000fe200000e0000 */
[----:B------:R-:W-:Y:S01]  /*3cb0*/  UMOV UR15, 0x10000000 ;  /* 0x10000000000f7882 */ /* 0x000fe20000000000 */
[----:B------:R-:W-:Y:S01]  /*3cc0*/  ISETP.GT.AND P3, PT, R14, 0x1, PT ;  /* 0x000000010e00780c */ /* 0x000fe20003f64270 */
[----:B------:R-:W-:Y:S01]  /*3cd0*/  UIADD3 UR5, UR5, 0x680, URZ ;  /* 0x0000068005057890 */ /* 0x000fe2000fffe03f */
[----:B------:R-:W-:Y:S01]  /*3ce0*/  ISETP.NE.AND P1, PT, R4, 0x5a, PT ;  /* 0x0000005a0400780c */ /* 0x000fe20003f25270 */
[----:B------:R-:W-:Y:S01]  /*3cf0*/  UIADD3 UR13, UR8, 0x2d680, URZ ;  /* 0x0002d680080d7890 */ /* 0x000fe2000fffe03f */
[----:B------:R-:W-:-:S02]  /*3d00*/  VIADD R13, R13, 0x20 ;  /* 0x000000200d0d7836 */ /* 0x000fc40000000000 */
[----:B------:R-:W-:Y:S02]  /*3d10*/  SEL R10, RZ, 0x1, P1 ;  /* 0x00000001ff0a7807 */ /* 0x000fe40000800000 */
[----:B------:R-:W-:Y:S01]  /*3d20*/  UMOV UR8, UR5 ;  /* 0x0000000500087c82 */ /* 0x000fe20008000000 */
[----:B------:R-:W-:Y:S01]  /*3d30*/  SEL R4, R4, RZ, P1 ;  /* 0x000000ff04047207 */ /* 0x000fe20000800000 */
[----:B------:R0:W-:Y:S01]  /*3d40*/  UTMALDG.3D [UR8], [UR6], desc[UR14] ;  /* 0x00000e08060075b4 */ /* 0x0001e20008011000 */
[----:B------:R-:W-:Y:S01]  /*3d50*/  LOP3.LUT R3, R3, R10, RZ, 0x3c, !PT ;  /* 0x0000000a03037212 */ /* 0x000fe200078e3cff */
[----:B0-----:R-:W-:Y:S01]  /*3d60*/  UMOV UR8, UR13 ;  /* 0x0000000d00087c82 */ /* 0x001fe20008000000 */
[----:B------:R-:W-:Y:S02]  /*3d70*/  UMOV UR11, UR19 ;  /* 0x00000013000b7c82 */ /* 0x000fe40008000000 */
[----:B------:R0:W-:Y:S02]  /*3d80*/  UTMALDG.3D [UR8], [UR24], desc[UR14] ;  /* 0x00000e08180075b4 */ /* 0x0001e40008011000 */
[----:B0-----:R-:W-:Y:S05]  /*3d90*/  @P3 BRA `(.L_x_63) ;  /* 0xfffffffc00483947 */ /* 0x001fea000383ffff */
.L_x_59:
[----:B------:R-:W-:Y:S05]  /*3da0*/  BSYNC B1 ;  /* 0x0000000000017941 */ /* 0x000fea0003800000 */
.L_x_58:
[----:B------:R-:W-:Y:S01]  /*3db0*/  LOP3.LUT P4, RZ, R9, 0xff, RZ, 0xc0, !PT ;  /* 0x000000ff09ff7812 */ /* 0x000fe2000788c0ff */
[----:B------:R-:W-:Y:S01]  /*3dc0*/  VIADD R4, R7, UR4 ;  /* 0x0000000407047c36 */ /* 0x000fe20008000000 */
[----:B------:R-:W-:Y:S01]  /*3dd0*/  ULDC.64 UR6, c[0x0][0x650] ;  /* 0x0001940000067ab9 */ /* 0x000fe20000000a00 */
[----:B------:R-:W-:Y:S01]  /*3de0*/  IMAD.U32 R5, RZ, RZ, UR4 ;  /* 0x00000004ff057e24 */ /* 0x000fe2000f8e00ff */
[----:B------:R-:W-:Y:S01]  /*3df0*/  UISETP.GE.U32.AND UP0, UPT, UR4, 0x5a, UPT ;  /* 0x0000005a0400788c */ /* 0x000fe2000bf06070 */
[----:B------:R-:W-:Y:S01]  /*3e00*/  BSSY B1, `(.L_x_64) ;  /* 0x000006f000017945 */ /* 0x000fe20003800000 */
[----:B------:R-:W-:Y:S01]  /*3e10*/  SHF.R.U32.HI R2, RZ, 0x1, R4 ;  /* 0x00000001ff027819 */ /* 0x000fe20000011604 */
[----:B------:R-:W-:Y:S01]  /*3e20*/  IMAD.MOV.U32 R33, RZ, RZ, -0x1 ;  /* 0xffffffffff217424 */ /* 0x000fe200078e00ff */
[----:B------:R-:W-:Y:S01]  /*3e30*/  ISETP.GT.U32.AND P1, PT, R4, 0x59, PT ;  /* 0x000000590400780c */ /* 0x000fe20003f24070 */
[----:B------:R-:W-:Y:S01]  /*3e40*/  IMAD.MOV.U32 R32, RZ, RZ, -0x1 ;  /* 0xffffffffff207424 */ /* 0x000fe200078e00ff */
[----:B------:R-:W-:-:S02]  /*3e50*/  PLOP3.LUT P3, PT, PT, PT, UP0, 0x80, 0x0 ;  /* 0x000000000000781c */ /* 0x000fc40003f6f008 */
[----:B------:R-:W-:Y:S01]  /*3e60*/  ISETP.LT.U32.AND P1, PT, R5, 0x5a, P1 ;  /* 0x0000005a0500780c */ /* 0x000fe20000f21070 */
[----:B------:R-:W0:Y:S01]  /*3e70*/  @P4 S2R R10, SR_CgaCtaId ;  /* 0x00000000000a4919 */ /* 0x000e220000008800 */
[----:B------:R-:W-:Y:S02]  /*3e80*/  @P4 MOV R3, 0x400 ;  /* 0x0000040000034802 */ /* 0x000fe40000000f00 */
[----:B------:R-:W-:Y:S02]  /*3e90*/  PRMT R9, RZ, 0x7610, R9 ;  /* 0x00007610ff097816 */ /* 0x000fe40000000009 */
[----:B0-----:R-:W-:Y:S01]  /*3ea0*/  @P4 LEA R10, R10, R3, 0x18 ;  /* 0x000000030a0a4211 */ /* 0x001fe200078ec0ff */
[----:B------:R-:W-:-:S03]  /*3eb0*/  IMAD.WIDE.U32 R2, R2, -0x49f49f49, RZ ;  /* 0xb60b60b702027825 */ /* 0x000fc600078e00ff */
[----:B------:R0:W-:Y:S01]  /*3ec0*/  @P4 SYNCS.ARRIVE.TRANS64.A1T0 RZ, [R10+URZ+0x5d8], RZ ;  /* 0x0005d8ff0aff49a7 */ /* 0x0001e2000810003f */
[----:B------:R-:W-:Y:S01]  /*3ed0*/  IADD3 R22, P4, R22, R16, RZ ;  /* 0x0000001016167210 */ /* 0x000fe20007f9e0ff */
[----:B------:R-:W-:Y:S01]  /*3ee0*/  IMAD.MOV.U32 R2, RZ, RZ, -0x1 ;  /* 0xffffffffff027424 */ /* 0x000fe200078e00ff */
[----:B------:R-:W-:Y:S02]  /*3ef0*/  SHF.R.U32.HI R5, RZ, 0x5, R3 ;  /* 0x00000005ff057819 */ /* 0x000fe40000011603 */
[----:B------:R-:W-:Y:S01]  /*3f00*/  SEL R3, RZ, 0x1, !P1 ;  /* 0x00000001ff037807 */ /* 0x000fe20004800000 */
[----:B------:R-:W-:Y:S01]  /*3f10*/  IMAD.X R19, R19, 0x1, R0, P4 ;  /* 0x0000000113137824 */ /* 0x000fe200020e0600 */
[----:B------:R-:W-:Y:S01]  /*3f20*/  ISETP.GE.U32.AND P1, PT, R22, UR6, PT ;  /* 0x0000000616007c0c */ /* 0x000fe2000bf26070 */
[----:B------:R-:W-:Y:S01]  /*3f30*/  IMAD R7, R5, -0x5a, R4 ;  /* 0xffffffa605077824 */ /* 0x000fe200078e0204 */
[----:B------:R-:W-:Y:S02]  /*3f40*/  LOP3.LUT R6, R6, R3, RZ, 0x3c, !PT ;  /* 0x0000000306067212 */ /* 0x000fe400078e3cff */
[----:B------:R-:W-:-:S02]  /*3f50*/  ISETP.GE.U32.AND.EX P1, PT, R19, UR7, PT, P1 ;  /* 0x0000000713007c0c */ /* 0x000fc4000bf26110 */
[----:B------:R-:W-:Y:S02]  /*3f60*/  @P3 LOP3.LUT R6, R6, 0x1, R5, 0x78, !PT ;  /* 0x0000000106063812 */ /* 0x000fe400078e7805 */
[----:B------:R-:W-:-:S09]  /*3f70*/  PRMT R3, RZ, 0x7610, R3 ;  /* 0x00007610ff037816 */ /* 0x000fd20000000003 */
[----:B0-----:R-:W-:Y:S05]  /*3f80*/  @P1 BRA `(.L_x_65) ;  /* 0x0000000400581947 */ /* 0x001fea0003800000 */
[----:B------:R-:W0:Y:S01]  /*3f90*/  S2R R12, SR_CTAID.X ;  /* 0x00000000000c7919 */ /* 0x000e220000002500 */
[----:B------:R-:W-:Y:S01]  /*3fa0*/  ULDC.64 UR6, c[0x0][0x628] ;  /* 0x00018a0000067ab9 */ /* 0x000fe20000000a00 */
[----:B------:R-:W1:Y:S01]  /*3fb0*/  LDC R13, c[0x0][0x144] ;  /* 0x00005100ff0d7b82 */ /* 0x000e620000000800 */
[----:B------:R-:W-:Y:S01]  /*3fc0*/  ISETP.NE.U32.AND P1, PT, RZ, UR6, PT ;  /* 0x00000006ff007c0c */ /* 0x000fe2000bf25070 */
[----:B------:R-:W2:Y:S01]  /*3fd0*/  S2R R10, SR_CTAID.Y ;  /* 0x00000000000a7919 */ /* 0x000ea20000002600 */
[----:B------:R-:W-:Y:S01]  /*3fe0*/  ULDC UR5, c[0x0][0x150] ;  /* 0x0000540000057ab9 */ /* 0x000fe20000000800 */
[----:B------:R-:W-:Y:S01]  /*3ff0*/  ULDC UR8, c[0x0][0x630] ;  /* 0x00018c0000087ab9 */ /* 0x000fe20000000800 */
[----:B------:R-:W-:Y:S01]  /*4000*/  ISETP.NE.AND.EX P1, PT, RZ, UR7, PT, P1 ;  /* 0x00000007ff007c0c */ /* 0x000fe2000bf25310 */
[----:B------:R-:W-:Y:S01]  /*4010*/  IMAD.MOV.U32 R2, RZ, RZ, R22 ;  /* 0x000000ffff027224 */ /* 0x000fe200078e0016 */
[----:B0-----:R-:W-:-:S05]  /*4020*/  I2FP.F32.U32 R3, R12 ;  /* 0x0000000c00037245 */ /* 0x001fca0000201000 */
[----:B------:R-:W-:Y:S01]  /*4030*/  FMUL R14, R3, UR5 ;  /* 0x00000005030e7c20 */ /* 0x000fe20008400000 */
[----:B------:R-:W-:-:S05]  /*4040*/  IMAD.MOV.U32 R3, RZ, RZ, R19 ;  /* 0x000000ffff037224 */ /* 0x000fca00078e0013 */
[----:B--2---:R-:W-:Y:S05]  /*4050*/  @!P1 BRA `(.L_x_66) ;  /* 0x0000000000289947 */ /* 0x004fea0003800000 */
[----:B------:R-:W-:Y:S02]  /*4060*/  ULDC UR5, c[0x0][0x634] ;  /* 0x00018d0000057ab9 */ /* 0x000fe40000000800 */
[----:B------:R-:W-:-:S05]  /*4070*/  IADD3 R3, P1, R22, UR5, RZ ;  /* 0x0000000516037c10 */ /* 0x000fca000ff3e0ff */
[----:B------:R-:W-:-:S04]  /*4080*/  IMAD.X R11, RZ, RZ, R19, P1 ;  /* 0x000000ffff0b7224 */ /* 0x000fc800008e0613 */
[----:B------:R-:W-:-:S04]  /*4090*/  IMAD.WIDE.U32 R4, R11, UR6, RZ ;  /* 0x000000060b047c25 */ /* 0x000fc8000f8e00ff */
[----:B------:R-:W-:-:S04]  /*40a0*/  IMAD.WIDE.U32 R4, P1, R3, UR7, R4 ;  /* 0x0000000703047c25 */ /* 0x000fc8000f820004 */
[----:B------:R-:W-:-:S04]  /*40b0*/  IMAD.WIDE.U32 R2, R3, UR6, RZ ;  /* 0x0000000603027c25 */ /* 0x000fc8000f8e00ff */
[----:B------:R-:W-:Y:S01]  /*40c0*/  IMAD.MOV.U32 R2, RZ, RZ, R5 ;  /* 0x000000ffff027224 */ /* 0x000fe200078e0005 */
[----:B------:R-:W-:Y:S01]  /*40d0*/  IADD3 RZ, P3, R3, R4, RZ ;  /* 0x0000000403ff7210 */ /* 0x000fe20007f7e0ff */
[----:B------:R-:W-:-:S04]  /*40e0*/  IMAD.X R3, RZ, RZ, RZ, P1 ;  /* 0x000000ffff037224 */ /* 0x000fc800008e06ff */
[----:B------:R-:W-:-:S08]  /*40f0*/  IMAD.WIDE.U32.X R2, R11, UR7, R2, P3 ;  /* 0x000000070b027c25 */ /* 0x000fd000098e0402 */
.L_x_66:
[--C-:B------:R-:W-:Y:S01]  /*4100*/  SHF.R.U64 R11, R2, UR8, R3.reuse ;  /* 0x00000008020b7c19 */ /* 0x100fe20008001203 */
[----:B------:R-:W0:Y:S01]  /*4110*/  F2I.U32.TRUNC.NTZ R14, R14 ;  /* 0x0000000e000e7305 */ /* 0x000e22000020f000 */
[----:B------:R-:W-:Y:S01]  /*4120*/  SHF.R.U32.HI R2, RZ, UR8, R3 ;  /* 0x00000008ff027c19 */ /* 0x000fe20008011603 */
[----:B------:R-:W-:Y:S01]  /*4130*/  ULDC.64 UR6, c[0x0][0x620] ;  /* 0x0001880000067ab9 */ /* 0x000fe20000000a00 */
[----:B------:R-:W-:Y:S01]  /*4140*/  IADD3 R5, P1, RZ, -R11, RZ ;  /* 0x8000000bff057210 */ /* 0x000fe20007f3e0ff */
[----:B------:R-:W-:Y:S01]  /*4150*/  IMAD.MOV.U32 R3, RZ, RZ, R19 ;  /* 0x000000ffff037224 */ /* 0x000fe200078e0013 */
[----:B------:R-:W-:Y:S01]  /*4160*/  ULDC.64 UR8, c[0x0][0x640] ;  /* 0x0001900000087ab9 */ /* 0x000fe20000000a00 */
[----:B------:R-:W2:Y:S01]  /*4170*/  LDC R15, c[0x0][0x148] ;  /* 0x00005200ff0f7b82 */ /* 0x000ea20000000800 */
[----:B------:R-:W-:Y:S01]  /*4180*/  ULDC UR5, c[0x0][0x618] ;  /* 0x0001860000057ab9 */ /* 0x000fe20000000800 */
[----:B------:R-:W-:Y:S01]  /*4190*/  IMAD.X R2, RZ, RZ, ~R2, P1 ;  /* 0x000000ffff027224 */ /* 0x000fe200008e0e02 */
[----:B------:R-:W-:-:S03]  /*41a0*/  ISETP.NE.U32.AND P1, PT, RZ, UR8, PT ;  /* 0x00000008ff007c0c */ /* 0x000fc6000bf25070 */
[----:B------:R-:W-:Y:S01]  /*41b0*/  IMAD R4, R2, UR6, RZ ;  /* 0x0000000602047c24 */ /* 0x000fe2000f8e02ff */
[----:B------:R-:W-:Y:S01]  /*41c0*/  ISETP.NE.AND.EX P1, PT, RZ, UR9, PT, P1 ;  /* 0x00000009ff007c0c */ /* 0x000fe2000bf25310 */
[----:B------:R-:W-:-:S04]  /*41d0*/  IMAD.MOV.U32 R2, RZ, RZ, R22 ;  /* 0x000000ffff027224 */ /* 0x000fc800078e0016 */
[----:B------:R-:W-:Y:S01]  /*41e0*/  IMAD.WIDE.U32 R2, R5, UR6, R2 ;  /* 0x0000000605027c25 */ /* 0x000fe2000f8e0002 */
[----:B------:R-:W-:-:S03]  /*41f0*/  ULDC UR6, c[0x0][0x154] ;  /* 0x0000550000067ab9 */ /* 0x000fc60000000800 */
[----:B------:R-:W-:Y:S02]  /*4200*/  IMAD R5, R5, UR7, R4 ;  /* 0x0000000705057c24 */ /* 0x000fe4000f8e0204 */
[----:B0-----:R-:W-:Y:S02]  /*4210*/  IMAD.MOV R4, RZ, RZ, -R14 ;  /* 0x000000ffff047224 */ /* 0x001fe400078e0a0e */
[----:B------:R-:W-:Y:S02]  /*4220*/  IMAD.IADD R3, R3, 0x1, R5 ;  /* 0x0000000103037824 */ /* 0x000fe400078e0205 */
[----:B-1----:R-:W-:Y:S01]  /*4230*/  IMAD R12, R13, R4, R12 ;  /* 0x000000040d0c7224 */ /* 0x002fe200078e020c */
[----:B------:R-:W-:Y:S02]  /*4240*/  I2FP.F32.U32 R4, R10 ;  /* 0x0000000a00047245 */ /* 0x000fe40000201000 */
[--C-:B------:R-:W-:Y:S02]  /*4250*/  SHF.R.U64 R13, R2, UR5, R3.reuse ;  /* 0x00000005020d7c19 */ /* 0x100fe40008001203 */
[----:B------:R-:W-:Y:S01]  /*4260*/  SHF.R.U32.HI R2, RZ, UR5, R3 ;  /* 0x00000005ff027c19 */ /* 0x000fe20008011603 */
[----:B------:R-:W-:Y:S01]  /*4270*/  FMUL R4, R4, UR6 ;  /* 0x0000000604047c20 */ /* 0x000fe20008400000 */
[----:B------:R-:W-:-:S02]  /*4280*/  ULDC UR5, c[0x0][0x608] ;  /* 0x0001820000057ab9 */ /* 0x000fc40000000800 */
[--C-:B------:R-:W-:Y:S01]  /*4290*/  SHF.R.U64 R20, R13, UR5, R2.reuse ;  /* 0x000000050d147c19 */ /* 0x100fe20008001202 */
[----:B------:R0:W1:Y:S01]  /*42a0*/  F2I.U32.TRUNC.NTZ R24, R4 ;  /* 0x0000000400187305 */ /* 0x000062000020f000 */
[----:B------:R-:W-:Y:S01]  /*42b0*/  SHF.R.U32.HI R3, RZ, UR5, R2 ;  /* 0x00000005ff037c19 */ /* 0x000fe20008011602 */
[----:B------:R-:W-:-:S03]  /*42c0*/  ULDC UR5, c[0x0][0x658] ;  /* 0x0001960000057ab9 */ /* 0x000fc60000000800 */
[--C-:B------:R-:W-:Y:S02]  /*42d0*/  SHF.R.U64 R14, R20, UR5, R3.reuse ;  /* 0x00000005140e7c19 */ /* 0x100fe40008001203 */
[----:B------:R-:W-:-:S03]  /*42e0*/  SHF.R.U32.HI R21, RZ, UR5, R3 ;  /* 0x00000005ff157c19 */ /* 0x000fc60008011603 */
[----:B------:R-:W-:Y:S02]  /*42f0*/  IMAD.MOV.U32 R2, RZ, RZ, R14 ;  /* 0x000000ffff027224 */ /* 0x000fe400078e000e */
[----:B------:R-:W-:Y:S01]  /*4300*/  IMAD.MOV.U32 R3, RZ, RZ, R21 ;  /* 0x000000ffff037224 */ /* 0x000fe200078e0015 */
[----:B0-----:R-:W-:Y:S06]  /*4310*/  @!P1 BRA `(.L_x_67) ;  /* 0x0000000000289947 */ /* 0x001fec0003800000 */
        /* <DEDUP_REMOVED lines=10> */
.L_x_67:
[----:B------:R-:W-:Y:S01]  /*43c0*/  ISETP.NE.AND P1, PT, R23, 0x1, PT ;  /* 0x000000011700780c */ /* 0x000fe20003f25270 */
[----:B------:R-:W-:Y:S01]  /*43d0*/  ULDC UR5, c[0x0][0x648] ;  /* 0x0001920000057ab9 */ /* 0x000fe20000000800 */
[----:B------:R-:W-:Y:S01]  /*43e0*/  LOP3.LUT R20, R20, UR17, RZ, 0xc0, !PT ;  /* 0x0000001114147c12 */ /* 0x000fe2000f8ec0ff */
[----:B-1----:R-:W-:Y:S01]  /*43f0*/  IMAD.MOV R24, RZ, RZ, -R24 ;  /* 0x000000ffff187224 */ /* 0x002fe200078e0a18 */
[----:B------:R-:W-:Y:S01]  /*4400*/  SHF.R.U64 R3, R2, UR5, R3 ;  /* 0x0000000502037c19 */ /* 0x000fe20008001203 */
[----:B------:R-:W-:Y:S01]  /*4410*/  ULDC UR5, c[0x0][0x638] ;  /* 0x00018e0000057ab9 */ /* 0x000fe20000000800 */
[----:B------:R-:W-:Y:S01]  /*4420*/  LOP3.LUT R33, R13, UR16, RZ, 0xc0, !PT ;  /* 0x000000100d217c12 */ /* 0x000fe2000f8ec0ff */
[----:B------:R-:W-:Y:S01]  /*4430*/  ULDC UR6, c[0x0][0x610] ;  /* 0x0001840000067ab9 */ /* 0x000fe20000000800 */
[----:B------:R-:W-:Y:S02]  /*4440*/  IMAD.MOV.U32 R2, RZ, RZ, R11 ;  /* 0x000000ffff027224 */ /* 0x000fe400078e000b */
[----:B------:R-:W-:-:S02]  /*4450*/  IMAD.MOV R5, RZ, RZ, -R3 ;  /* 0x000000ffff057224 */ /* 0x000fc400078e0a03 */
[----:B------:R-:W-:Y:S02]  /*4460*/  IMAD R3, R3, UR18, R20 ;  /* 0x0000001203037c24 */ /* 0x000fe4000f8e0214 */
[----:B--2---:R-:W-:Y:S02]  /*4470*/  @P1 IMAD R12, R15, R24, R10 ;  /* 0x000000180f0c1224 */ /* 0x004fe400078e020a */
[----:B------:R-:W-:Y:S01]  /*4480*/  IMAD R14, R5, UR5, R14 ;  /* 0x00000005050e7c24 */ /* 0x000fe2000f8e020e */
[----:B------:R-:W-:Y:S01]  /*4490*/  ULDC UR5, c[0x0][0x600] ;  /* 0x0001800000057ab9 */ /* 0x000fe20000000800 */
[----:B------:R-:W-:Y:S02]  /*44a0*/  IMAD R12, R3, UR6, R12 ;  /* 0x00000006030c7c24 */ /* 0x000fe4000f8e020c */
[----:B------:R-:W-:Y:S02]  /*44b0*/  IMAD R33, R14, UR5, R33 ;  /* 0x000000050e217c24 */ /* 0x000fe4000f8e0221 */
[----:B------:R-:W-:-:S03]  /*44c0*/  IMAD.MOV.U32 R3, RZ, RZ, 0x1 ;  /* 0x00000001ff037424 */ /* 0x000fc600078e00ff */
[----:B------:R-:W-:Y:S02]  /*44d0*/  SEL R32, R33, R12, !P1 ;  /* 0x0000000c21207207 */ /* 0x000fe40004800000 */
[----:B------:R-:W-:-:S07]  /*44e0*/  SEL R33, R12, R33, !P1 ;  /* 0x000000210c217207 */ /* 0x000fce0004800000 */
.L_x_65:
[----:B------:R-:W-:Y:S05]  /*44f0*/  BSYNC B1 ;  /* 0x0000000000017941 */ /* 0x000fea0003800000 */
.L_x_64:
[----:B------:R-:W-:-:S13]  /*4500*/  LOP3.LUT P1, RZ, R3, 0xff, RZ, 0xc0, !PT ;  /* 0x000000ff03ff7812 */ /* 0x000fda000782c0ff */
[----:B------:R-:W-:Y:S05]  /*4510*/  @P1 BRA `(.L_x_68) ;  /* 0xfffffff400341947 */ /* 0x000fea000383ffff */
[----:B------:R-:W-:Y:S05]  /*4520*/  BSYNC B0 ;  /* 0x0000000000007941 */ /* 0x000fea0003800000 */
.L_x_56:
[----:B------:R-:W-:-:S03]  /*4530*/  UMOV UR5, 0xffffffff ;  /* 0xffffffff00057882 */ /* 0x000fc60000000000 */
[----:B------:R-:W-:Y:S05]  /*4540*/  BRA.DIV UR5, `(.L_x_69) ;  /* 0x0000000605147947 */ /* 0x000fea000b800000 */
[----:B------:R-:W-:-:S13]  /*4550*/  ELECT P6, URZ, PT ;  /* 0x00000000003f782f */ /* 0x000fda00038c0000 */
.L_x_82:
[----:B------:R-:W-:Y:S05]  /*4560*/  @!P6 EXIT ;  /* 0x000000000000e94d */ /* 0x000fea0003800000 */
[----:B------:R-:W-:-:S04]  /*4570*/  LOP3.LUT R18, R18, 0x2, RZ, 0xfc, !PT ;  /* 0x0000000212127812 */ /* 0x000fc800078efcff */
[----:B------:R-:W-:-:S13]  /*4580*/  ISETP.NE.AND P0, PT, R18, 0x3, PT ;  /* 0x000000031200780c */ /* 0x000fda0003f05270 */
[----:B------:R-:W-:Y:S05]  /*4590*/  @!P0 BRA `(.L_x_70) ;  /* 0x0000000000048947 */ /* 0x000fea0003800000 */
[----:B------:R-:W-:Y:S01]  /*45a0*/  BPT.TRAP 0x1 ;  /* 0x000000040000795c */ /* 0x000fe20000300000 */
.L_x_70:
[----:B------:R-:W0:Y:S01]  /*45b0*/  S2R R3, SR_CgaCtaId ;  /* 0x0000000000037919 */ /* 0x000e220000008800 */
[----:B------:R-:W-:Y:S01]  /*45c0*/  MOV R0, 0x400 ;  /* 0x0000040000007802 */ /* 0x000fe20000000f00 */
[----:B------:R-:W-:-:S03]  /*45d0*/  IMAD.MOV.U32 R2, RZ, RZ, RZ ;  /* 0x000000ffff027224 */ /* 0x000fc600078e00ff */
[----:B0-----:R-:W-:-:S05]  /*45e0*/  LEA R0, R3, R0, 0x18 ;  /* 0x0000000003007211 */ /* 0x001fca00078ec0ff */
[----:B------:R-:W-:-:S07]  /*45f0*/  VIADD R0, R0, 0x2d0 ;  /* 0x000002d000007836 */ /* 0x000fce0000000000 */
.L_x_73:
[C---:B0-----:R-:W-:Y:S01]  /*4600*/  IMAD R5, R7.reuse, 0x8, R0 ;  /* 0x0000000807057824 */ /* 0x041fe200078e0200 */
[----:B------:R-:W-:Y:S01]  /*4610*/  SHF.L.U32 R4, R6, 0x1f, RZ ;  /* 0x0000001f06047819 */ /* 0x000fe200000006ff */
[----:B------:R-:W-:-:S03]  /*4620*/  VIADD R7, R7, 0x1 ;  /* 0x0000000107077836 */ /* 0x000fc60000000000 */
[----:B------:R-:W0:Y:S02]  /*4630*/  SYNCS.PHASECHK.TRANS64.TRYWAIT P0, [R5+URZ], R4 ;  /* 0x00000004050075a7 */ /* 0x000e24000800017f */
[----:B------:R-:W-:-:S04]  /*4640*/  ISETP.NE.AND P1, PT, R7, 0x5a, PT ;  /* 0x0000005a0700780c */ /* 0x000fc80003f25270 */
[----:B------:R-:W-:Y:S02]  /*4650*/  SEL R3, RZ, 0x1, P1 ;  /* 0x00000001ff037807 */ /* 0x000fe40000800000 */
[----:B------:R-:W-:Y:S02]  /*4660*/  SEL R7, R7, RZ, P1 ;  /* 0x000000ff07077207 */ /* 0x000fe40000800000 */
[----:B------:R-:W-:-:S03]  /*4670*/  LOP3.LUT R6, R6, R3, RZ, 0x3c, !PT ;  /* 0x0000000306067212 */ /* 0x000fc600078e3cff */
[----:B------:R-:W-:Y:S01]  /*4680*/  IMAD R8, R7, 0x8, R0 ;  /* 0x0000000807087824 */ /* 0x000fe200078e0200 */
[----:B------:R-:W-:Y:S01]  /*4690*/  SHF.L.U32 R3, R6, 0x1f, RZ ;  /* 0x0000001f06037819 */ /* 0x000fe200000006ff */
[----:B0-----:R-:W-:Y:S06]  /*46a0*/  @!P0 BRA `(.L_x_71) ;  /* 0x0000000000dc8947 */ /* 0x001fec0003800000 */
.L_x_83:
[----:B------:R-:W1:Y:S01]  /*46b0*/  SYNCS.PHASECHK.TRANS64.TRYWAIT P0, [R8+URZ], R3 ;  /* 0x00000003080075a7 */ /* 0x000e62000800017f */
[----:B------:R-:W-:-:S05]  /*46c0*/  VIADD R2, R2, 0x2 ;  /* 0x0000000202027836 */ /* 0x000fca0000000000 */
[----:B------:R-:W-:Y:S01]  /*46d0*/  ISETP.NE.AND P1, PT, R2, 0x5a, PT ;  /* 0x0000005a0200780c */ /* 0x000fe20003f25270 */
[----:B-1----:R-:W-:-:S12]  /*46e0*/  @!P0 BRA `(.L_x_72) ;  /* 0x0000000000e08947 */ /* 0x002fd80003800000 */
.L_x_84:
[----:B------:R-:W-:-:S05]  /*46f0*/  VIADD R7, R7, 0x1 ;  /* 0x0000000107077836 */ /* 0x000fca0000000000 */
[----:B------:R-:W-:-:S04]  /*4700*/  ISETP.NE.AND P0, PT, R7, 0x5a, PT ;  /* 0x0000005a0700780c */ /* 0x000fc80003f05270 */
[----:B-1----:R-:W-:Y:S02]  /*4710*/  SEL R3, RZ, 0x1, P0 ;  /* 0x00000001ff037807 */ /* 0x002fe40000000000 */
[----:B------:R-:W-:Y:S02]  /*4720*/  SEL R7, R7, RZ, P0 ;  /* 0x000000ff07077207 */ /* 0x000fe40000000000 */
[----:B------:R-:W-:Y:S01]  /*4730*/  LOP3.LUT R6, R6, R3, RZ, 0x3c, !PT ;  /* 0x0000000306067212 */ /* 0x000fe200078e3cff */
[----:B------:R-:W-:Y:S06]  /*4740*/  @P1 BRA `(.L_x_73) ;  /* 0xfffffffc00ac1947 */ /* 0x000fec000383ffff */
[----:B------:R-:W-:Y:S05]  /*4750*/  EXIT ;  /* 0x000000000000794d */ /* 0x000fea0003800000 */
.L_x_16:
[----:B0-----:R-:W-:-:S04]  /*4760*/  IMAD.U32 R3, RZ, RZ, UR48 ;  /* 0x00000030ff037e24 */ /* 0x001fc8000f8e00ff */
[----:B------:R0:W1:Y:S03]  /*4770*/  SYNCS.PHASECHK.TRANS64.TRYWAIT P0, [R3+URZ+-0x8], R0 ;  /* 0xfffff800030075a7 */ /* 0x000066000800017f */
[----:B-1----:R-:W-:Y:S05]  /*4780*/  @!P0 NANOSLEEP.SYNCS 0x989680 ;  /* 0x009896800000895d */ /* 0x002fea0003900000 */
[----:B------:R-:W1:Y:S02]  /*4790*/  @!P0 SYNCS.PHASECHK.TRANS64 P0, [R3+URZ+-0x8], R0 ;  /* 0xfffff800030085a7 */ /* 0x000e64000800007f */
[----:B-1----:R-:W-:Y:S05]  /*47a0*/  @!P0 BRA `(.L_x_16) ;  /* 0xfffffffc00ec8947 */ /* 0x002fea000383ffff */
[----:B------:R-:W-:Y:S05]  /*47b0*/  BRA `(.L_x_74) ;  /* 0xffffffd800347947 */ /* 0x000fea000383ffff */
.L_x_21:
[----:B-1----:R1:W2:Y:S02]  /*47c0*/  SYNCS.PHASECHK.TRANS64.TRYWAIT P1, [R0+URZ], R3 ;  /* 0x00000003000075a7 */ /* 0x0022a4000802017f */
[----:B--2---:R-:W-:Y:S05]  /*47d0*/  @!P1 NANOSLEEP.SYNCS 0x989680 ;  /* 0x009896800000995d */ /* 0x004fea0003900000 */
[----:B------:R-:W2:Y:S02]  /*47e0*/  @!P1 SYNCS.PHASECHK.TRANS64 P1, [R0+URZ], R3 ;  /* 0x00000003000095a7 */ /* 0x000ea4000802007f */
[----:B--2---:R-:W-:Y:S05]  /*47f0*/  @!P1 BRA `(.L_x_21) ;  /* 0xfffffffc00f09947 */ /* 0x004fea000383ffff */
[----:B------:R-:W-:Y:S05]  /*4800*/  BRA `(.L_x_20) ;  /* 0xffffffd800a07947 */ /* 0x000fea000383ffff */
.L_x_26:
[----:B-1----:R-:W-:-:S04]  /*4810*/  IMAD.U32 R4, RZ, RZ, UR4 ;  /* 0x00000004ff047e24 */ /* 0x002fc8000f8e00ff */
[----:B------:R1:W2:Y:S03]  /*4820*/  SYNCS.PHASECHK.TRANS64.TRYWAIT P1, [R4+URZ], R3 ;  /* 0x00000003040075a7 */ /* 0x0002a6000802017f */
[----:B--2---:R-:W-:Y:S05]  /*4830*/  @!P1 NANOSLEEP.SYNCS 0x989680 ;  /* 0x009896800000995d */ /* 0x004fea0003900000 */
[----:B------:R-:W2:Y:S02]  /*4840*/  @!P1 SYNCS.PHASECHK.TRANS64 P1, [R4+URZ], R3 ;  /* 0x00000003040095a7 */ /* 0x000ea4000802007f */
[----:B--2---:R-:W-:Y:S05]  /*4850*/  @!P1 BRA `(.L_x_26) ;  /* 0xfffffffc00ec9947 */ /* 0x004fea000383ffff */
[----:B------:R-:W-:Y:S05]  /*4860*/  BRA `(.L_x_25) ;  /* 0xffffffd800fc7947 */ /* 0x000fea000383ffff */
.L_x_32:
[----:B0-----:R-:W-:-:S04]  /*4870*/  IMAD.U32 R5, RZ, RZ, UR48 ;  /* 0x00000030ff057e24 */ /* 0x001fc8000f8e00ff */
[----:B------:R0:W1:Y:S03]  /*4880*/  SYNCS.PHASECHK.TRANS64.TRYWAIT P0, [R5+URZ+0x8], R0 ;  /* 0x00000800050075a7 */ /* 0x000066000800017f */
[----:B-1----:R-:W-:Y:S05]  /*4890*/  @!P0 NANOSLEEP.SYNCS 0x989680 ;  /* 0x009896800000895d */ /* 0x002fea0003900000 */
[----:B------:R-:W1:Y:S02]  /*48a0*/  @!P0 SYNCS.PHASECHK.TRANS64 P0, [R5+URZ+0x8], R0 ;  /* 0x00000800050085a7 */ /* 0x000e64000800007f */
[----:B-1----:R-:W-:Y:S05]  /*48b0*/  @!P0 BRA `(.L_x_32) ;  /* 0xfffffffc00ec8947 */ /* 0x002fea000383ffff */
[----:B------:R-:W-:Y:S05]  /*48c0*/  BRA `(.L_x_75) ;  /* 0xffffffdc00dc7947 */ /* 0x000fea000383ffff */
.L_x_57:
[----:B------:R-:W-:Y:S01]  /*48d0*/  BSSY B1, `(.L_x_76) ;  /* 0x0000006000017945 */ /* 0x000fe20003800000 */
[----:B------:R-:W-:-:S07]  /*48e0*/  IMAD.MOV.U32 R15, RZ, RZ, -0x1 ;  /* 0xffffffffff0f7424 */ /* 0x000fce00078e00ff */
[----:B------:R-:W-:Y:S05]  /*48f0*/  WARPSYNC.COLLECTIVE R15, `(.L_x_77) ;  /* 0x000000000f0c7348 */ /* 0x000fea0003c00000 */
[----:B------:R-:W-:Y:S02]  /*4900*/  ELECT P6, UR62, PT ;  /* 0x00000000003e782f */ /* 0x000fe400038c0000 */
[----:B------:R-:W-:Y:S01]  /*4910*/  MOV R14, UR62 ;  /* 0x0000003e000e7c02 */ /* 0x000fe20008000f00 */
[----:B------:R-:W-:Y:S10]  /*4920*/  ENDCOLLECTIVE ;  /* 0x000000000000791b */ /* 0x000ff40003800000 */
.L_x_77:
[----:B------:R-:W-:Y:S05]  /*4930*/  BSYNC B1 ;  /* 0x0000000000017941 */ /* 0x000fea0003800000 */
.L_x_76:
[----:B------:R-:W-:Y:S05]  /*4940*/  BRA `(.L_x_78) ;  /* 0xfffffff000347947 */ /* 0x000fea000383ffff */
.L_x_60:
[----:B-1----:R1:W2:Y:S02]  /*4950*/  SYNCS.PHASECHK.TRANS64.TRYWAIT P1, [R12+URZ+0x2d0], R5 ;  /* 0x0002d0050c0075a7 */ /* 0x0022a4000802017f */
[----:B--2---:R-:W-:Y:S05]  /*4960*/  @!P1 NANOSLEEP.SYNCS 0x989680 ;  /* 0x009896800000995d */ /* 0x004fea0003900000 */
[----:B------:R-:W2:Y:S02]  /*4970*/  @!P1 SYNCS.PHASECHK.TRANS64 P1, [R12+URZ+0x2d0], R5 ;  /* 0x0002d0050c0095a7 */ /* 0x000ea4000802007f */
[----:B--2---:R-:W-:Y:S05]  /*4980*/  @!P1 BRA `(.L_x_60) ;  /* 0xfffffffc00f09947 */ /* 0x004fea000383ffff */
[----:B------:R-:W-:Y:S05]  /*4990*/  BRA `(.L_x_79) ;  /* 0xfffffff000687947 */ /* 0x000fea000383ffff */
.L_x_69:
[----:B------:R-:W-:Y:S01]  /*49a0*/  BSSY B0, `(.L_x_80) ;  /* 0x0000006000007945 */ /* 0x000fe20003800000 */
[----:B------:R-:W-:-:S07]  /*49b0*/  IMAD.MOV.U32 R15, RZ, RZ, -0x1 ;  /* 0xffffffffff0f7424 */ /* 0x000fce00078e00ff */
[----:B------:R-:W-:Y:S05]  /*49c0*/  WARPSYNC.COLLECTIVE R15, `(.L_x_81) ;  /* 0x000000000f0c7348 */ /* 0x000fea0003c00000 */
[----:B------:R-:W-:Y:S02]  /*49d0*/  ELECT P6, UR62, PT ;  /* 0x00000000003e782f */ /* 0x000fe400038c0000 */
[----:B------:R-:W-:Y:S01]  /*49e0*/  MOV R14, UR62 ;  /* 0x0000003e000e7c02 */ /* 0x000fe20008000f00 */
[----:B------:R-:W-:Y:S10]  /*49f0*/  ENDCOLLECTIVE ;  /* 0x000000000000791b */ /* 0x000ff40003800000 */
.L_x_81:
[----:B------:R-:W-:Y:S05]  /*4a00*/  BSYNC B0 ;  /* 0x0000000000007941 */ /* 0x000fea0003800000 */
.L_x_80:
[----:B------:R-:W-:Y:S05]  /*4a10*/  BRA `(.L_x_82) ;  /* 0xfffffff800d07947 */ /* 0x000fea000383ffff */
.L_x_71:
[----:B0-----:R0:W1:Y:S02]  /*4a20*/  SYNCS.PHASECHK.TRANS64.TRYWAIT P0, [R5+URZ], R4 ;  /* 0x00000004050075a7 */ /* 0x001064000800017f */
[----:B-1----:R-:W-:Y:S05]  /*4a30*/  @!P0 NANOSLEEP.SYNCS 0x989680 ;  /* 0x009896800000895d */ /* 0x002fea0003900000 */
[----:B------:R-:W1:Y:S02]  /*4a40*/  @!P0 SYNCS.PHASECHK.TRANS64 P0, [R5+URZ], R4 ;  /* 0x00000004050085a7 */ /* 0x000e64000800007f */
[----:B-1----:R-:W-:Y:S05]  /*4a50*/  @!P0 BRA `(.L_x_71) ;  /* 0xfffffffc00f08947 */ /* 0x002fea000383ffff */
[----:B------:R-:W-:Y:S05]  /*4a60*/  BRA `(.L_x_83) ;  /* 0xfffffffc00107947 */ /* 0x000fea000383ffff */
.L_x_72:
[----:B-1----:R1:W2:Y:S02]  /*4a70*/  SYNCS.PHASECHK.TRANS64.TRYWAIT P0, [R8+URZ], R3 ;  /* 0x00000003080075a7 */ /* 0x0022a4000800017f */
[----:B--2---:R-:W-:Y:S05]  /*4a80*/  @!P0 NANOSLEEP.SYNCS 0x989680 ;  /* 0x009896800000895d */ /* 0x004fea0003900000 */
[----:B------:R-:W2:Y:S02]  /*4a90*/  @!P0 SYNCS.PHASECHK.TRANS64 P0, [R8+URZ], R3 ;  /* 0x00000003080085a7 */ /* 0x000ea4000800007f */
[----:B--2---:R-:W-:Y:S05]  /*4aa0*/  @!P0 BRA `(.L_x_72) ;  /* 0xfffffffc00f08947 */ /* 0x004fea000383ffff */
[----:B------:R-:W-:Y:S05]  /*4ab0*/  BRA `(.L_x_84) ;  /* 0xfffffffc000c7947 */ /* 0x000fea000383ffff */
.L_x_85:
[----:B------:R-:W-:-:S00]  /*4ac0*/  BRA `(.L_x_85) ;  /* 0xfffffffc00fc7947 */ /* 0x000fc0000383ffff */
[----:B------:R-:W-:-:S00]  /*4ad0*/  NOP ;  /* 0x0000000000007918 */ /* 0x000fc00000000000 */
        /* <DEDUP_REMOVED lines=10> */
.L_x_86:


//--------------------- .nv.global.init           --------------------------
	.section	.nv.global.init,"aw",@progbits
.nv.global.init:
	.type		$str$22,@object
	.size		$str$22,($str$23 - $str$22)
$str$22:
        /*0000*/ 	.byte	0x6b, 0x5f, 0x74, 0x69, 0x6c, 0x65, 0x5f, 0x63, 0x6f, 0x75, 0x6e, 0x74, 0x20, 0x3e, 0x3d, 0x20
        /*0010*/ 	.byte	0x31, 0x00
	.type		$str$23,@object
	.size		$str$23,(__unnamed_1 - $str$23)
$str$23:
        /*0012*/ 	.byte	0x2f, 0x74, 0x6d, 0x70, 0x2f, 0x63, 0x75, 0x74, 0x6c, 0x61, 0x73, 0x73, 0x5f, 0x73, 0x77, 0x65
        /*0022*/ 	.byte	0x65, 0x70, 0x5f, 0x73, 0x72, 0x63, 0x2f, 0x69, 0x6e, 0x63, 0x6c, 0x75, 0x64, 0x65, 0x2f, 0x63
        /*0032*/ 	.byte	0x75, 0x74, 0x6c, 0x61, 0x73, 0x73, 0x2f, 0x67, 0x65, 0x6d, 0x6d, 0x2f, 0x63, 0x6f, 0x6c, 0x6c
        /*0042*/ 	.byte	0x65, 0x63, 0x74, 0x69, 0x76, 0x65, 0x2f, 0x73, 0x6d, 0x39, 0x30, 0x5f, 0x6d, 0x6d, 0x61, 0x5f
        /*0052*/ 	.byte	0x74, 0x6d, 0x61, 0x5f, 0x67, 0x6d, 0x6d, 0x61, 0x5f, 0x73, 0x73, 0x5f, 0x77, 0x61, 0x72, 0x70
        /*0062*/ 	.byte	0x73, 0x70, 0x65, 0x63, 0x69, 0x61, 0x6c, 0x69, 0x7a, 0x65, 0x64, 0x2e, 0x68, 0x70, 0x70, 0x00
	.type		__unnamed_1,@object
	.size		__unnamed_1,(.L_0 - __unnamed_1)
__unnamed_1:
        /*0072*/ 	.byte	0x76, 0x6f, 0x69, 0x64, 0x20, 0x63, 0x75, 0x74, 0x6c, 0x61, 0x73, 0x73, 0x3a, 0x3a, 0x67, 0x65
        /* <DEDUP_REMOVED lines=171> */
        /*0b32*/ 	.byte	0x65, 0x6e, 0x74, 0x69, 0x74, 0x79, 0x5d, 0x00
.L_0:


//--------------------- .nv.shared._ZN7cutlass13device_kernelINS_4gemm6kernel13GemmUniversalIN4cute5tupleIJiiiiEEENS1_10collective13CollectiveMmaINS1_34MainloopSm90TmaGmmaWarpSpecializedILi90ENS5_IJNS4_1CILi1EEESB_SB_EEENS1_32KernelTmaWarpSpecializedPingpongEEENS5_IJNSA_ILi64EEENSA_ILi16EEENSA_ILi32EEEEEEaNS5_IJlSB_lEEEaSJ_NS4_8TiledMMAINS4_8MMA_AtomIJNS4_4SM904GMMA26MMA_64x16x32_S32S8S8_SS_TNEEEENS4_6LayoutISC_NS5_IJNSA_ILi0EEESR_SR_EEEEENS5_IJNS4_10UnderscoreESU_SU_EEEEENS4_13SM90_TMA_LOADENS4_14ComposedLayoutINS4_7SwizzleILi1ELi4ELi3EEENS4_18smem_ptr_flag_bitsILi8EEENSQ_INS5_IJNSA_ILi8EEESH_EEENS5_IJSH_SB_EEEEEEEvNS4_8identityESX_S17_vS18_EENS_8epilogue10collective6detail29Sm90TmaWarpSpecializedAdapterINS1B_15DefaultEpilogueIaSJ_SJ_NS1A_6thread17LinearCombinationIaLi1EiiLNS1F_9ScaleType4KindE0ELNS_15FloatRoundStyleE2EaEENS1_15EpilogueDefaultEEEEEvvEEEEvNT_6ParamsE --------------------------
	.section	.nv.shared._ZN7cutlass13device_kernelINS_4gemm6kernel13GemmUniversalIN4cute5tupleIJiiiiEEENS1_10collective13CollectiveMmaINS1_34MainloopSm90TmaGmmaWarpSpecializedILi90ENS5_IJNS4_1CILi1EEESB_SB_EEENS1_32KernelTmaWarpSpecializedPingpongEEENS5_IJNSA_ILi64EEENSA_ILi16EEENSA_ILi32EEEEEEaNS5_IJlSB_lEEEaSJ_NS4_8TiledMMAINS4_8MMA_AtomIJNS4_4SM904GMMA26MMA_64x16x32_S32S8S8_SS_TNEEEENS4_6LayoutISC_NS5_IJNSA_ILi0EEESR_SR_EEEEENS5_IJNS4_10UnderscoreESU_SU_EEEEENS4_13SM90_TMA_LOADENS4_14ComposedLayoutINS4_7SwizzleILi1ELi4ELi3EEENS4_18smem_ptr_flag_bitsILi8EEENSQ_INS5_IJNSA_ILi8EEESH_EEENS5_IJSH_SB_EEEEEEEvNS4_8identityESX_S17_vS18_EENS_8epilogue10collective6detail29Sm90TmaWarpSpecializedAdapterINS1B_15DefaultEpilogueIaSJ_SJ_NS1A_6thread17LinearCombinationIaLi1EiiLNS1F_9ScaleType4KindE0ELNS_15FloatRoundStyleE2EaEENS1_15EpilogueDefaultEEEEEvvEEEEvNT_6ParamsE,"aw",@nobits
	.sectionflags	@""
	.align	16
	.zero		1024


//--------------------- .nv.shared.reserved.0     --------------------------
	.section	.nv.shared.reserved.0,"aw",@nobits
	.weak		__nv_reservedSMEM_offset_0_alias
	.size		__nv_reservedSMEM_offset_0_alias, 0, 0
	.other		__nv_reservedSMEM_offset_0_alias,@"STO_CUDA_RESERVED_SHARED STV_DEFAULT"
__nv_reservedSMEM_offset_0_alias:
	.zero		0


//--------------------- .nv.global                --------------------------
	.section	.nv.global,"aw",@nobits
.nv.global:
	.type		_ZN39_INTERNAL_04828c5d_4_k_cu_63c82a70_98474cute1_E,@object
	.size		_ZN39_INTERNAL_04828c5d_4_k_cu_63c82a70_98474cute1_E,(_ZN39_INTERNAL_04828c5d_4_k_cu_63c82a70_98474cuda3std3__45__cpo6cbeginE - _ZN39_INTERNAL_04828c5d_4_k_cu_63c82a70_98474cute1_E)
_ZN39_INTERNAL_04828c5d_4_k_cu_63c82a70_98474cute1_E:
	.zero		1
	.type		_ZN39_INTERNAL_04828c5d_4_k_cu_63c82a70_98474cuda3std3__45__cpo6cbeginE,@object
	.size		_ZN39_INTERNAL_04828c5d_4_k_cu_63c82a70_98474cuda3std3__45__cpo6cbeginE,(_ZN39_INTERNAL_04828c5d_4_k_cu_63c82a70_98474cuda3std3__48in_placeE - _ZN39_INTERNAL_04828c5d_4_k_cu_63c82a70_98474cuda3std3__45__cpo6cbeginE)
_ZN39_INTERNAL_04828c5d_4_k_cu_63c82a70_98474cuda3std3__45__cpo6cbeginE:
	.zero		1
	.type		_ZN39_INTERNAL_04828c5d_4_k_cu_63c82a70_98474cuda3std3__48in_placeE,@object
	.size		_ZN39_INTERNAL_04828c5d_4_k_cu_63c82a70_98474cuda3std3__48in_placeE,(_ZN39_INTERNAL_04828c5d_4_k_cu_63c82a70_98474cuda3std6ranges3__45__cpo9iter_moveE - _ZN39_INTERNAL_04828c5d_4_k_cu_63c82a70_98474cuda3std3__48in_placeE)
_ZN39_INTERNAL_04828c5d_4_k_cu_63c82a70_98474cuda3std3__48in_placeE:
	.zero		1
	.type		_ZN39_INTERNAL_04828c5d_4_k_cu_63c82a70_98474cuda3std6ranges3__45__cpo9iter_moveE,@object
	.size		_ZN39_INTERNAL_04828c5d_4_k_cu_63c82a70_98474cuda3std6ranges3__45__cpo9iter_moveE,(_ZN39_INTERNAL_04828c5d_4_k_cu_63c82a70_98474cuda3std3__45__cpo5beginE - _ZN39_INTERNAL_04828c5d_4_k_cu_63c82a70_98474cuda3std6ranges3__45__cpo9iter_moveE)
_ZN39_INTERNAL_04828c5d_4_k_cu_63c82a70_98474cuda3std6ranges3__45__cpo9iter_moveE:
	.zero		1
	.type		_ZN39_INTERNAL_04828c5d_4_k_cu_63c82a70_98474cuda3std3__45__cpo5beginE,@object
	.size		_ZN39_INTERNAL_04828c5d_4_k_cu_63c82a70_98474cuda3std3__45__cpo5beginE,(_ZN39_INTERNAL_04828c5d_4_k_cu_63c82a70_98474cuda3std3__441_GLOBAL__N__04828c5d_4_k_cu_63c82a70_98476ignoreE - _ZN39_INTERNAL_04828c5d_4_k_cu_63c82a70_98474cuda3std3__45__cpo5beginE)
_ZN39_INTERNAL_04828c5d_4_k_cu_63c82a70_98474cuda3std3__45__cpo5beginE:
	.zero		1
	.type		_ZN39_INTERNAL_04828c5d_4_k_cu_63c82a70_98474cuda3std3__441_GLOBAL__N__04828c5d_4_k_cu_63c82a70_98476ignoreE,@object
	.size		_ZN39_INTERNAL_04828c5d_4_k_cu_63c82a70_98474cuda3std3__441_GLOBAL__N__04828c5d_4_k_cu_63c82a70_98476ignoreE,(_ZN39_INTERNAL_04828c5d_4_k_cu_63c82a70_98474cute7productE - _ZN39_INTERNAL_04828c5d_4_k_cu_63c82a70_98474cuda3std3__441_GLOBAL__N__04828c5d_4_k_cu_63c82a70_98476ignoreE)
_ZN39_INTERNAL_04828c5d_4_k_cu_63c82a70_98474cuda3std3__441_GLOBAL__N__04828c5d_4_k_cu_63c82a70_98476ignoreE:
	.zero		1
	.type		_ZN39_INTERNAL_04828c5d_4_k_cu_63c82a70_98474cute7productE,@object
	.size		_ZN39_INTERNAL_04828c5d_4_k_cu_63c82a70_98474cute7productE,(_ZN39_INTERNAL_04828c5d_4_k_cu_63c82a70_98474cuda3std3__45__cpo3endE - _ZN39_INTERNAL_04828c5d_4_k_cu_63c82a70_98474cute7productE)
_ZN39_INTERNAL_04828c5d_4_k_cu_63c82a70_98474cute7productE:
	.zero		1
	.type		_ZN39_INTERNAL_04828c5d_4_k_cu_63c82a70_98474cuda3std3__45__cpo3endE,@object
	.size		_ZN39_INTERNAL_04828c5d_4_k_cu_63c82a70_98474cuda3std3__45__cpo3endE,(_ZN39_INTERNAL_04828c5d_4_k_cu_63c82a70_98474cuda3std3__419piecewise_constructE - _ZN39_INTERNAL_04828c5d_4_k_cu_63c82a70_98474cuda3std3__45__cpo3endE)
_ZN39_INTERNAL_04828c5d_4_k_cu_63c82a70_98474cuda3std3__45__cpo3endE:
	.zero		1
	.type		_ZN39_INTERNAL_04828c5d_4_k_cu_63c82a70_98474cuda3std3__419piecewise_constructE,@object
	.size		_ZN39_INTERNAL_04828c5d_4_k_cu_63c82a70_98474cuda3std3__419piecewise_constructE,(_ZN39_INTERNAL_04828c5d_4_k_cu_63c82a70_98474cuda3std3__45__cpo4cendE - _ZN39_INTERNAL_04828c5d_4_k_cu_63c82a70_98474cuda3std3__419piecewise_constructE)
_ZN39_INTERNAL_04828c5d_4_k_cu_63c82a70_98474cuda3std3__419piecewise_constructE:
	.zero		1
	.type		_ZN39_INTERNAL_04828c5d_4_k_cu_63c82a70_98474cuda3std3__45__cpo4cendE,@object
	.size		_ZN39_INTERNAL_04828c5d_4_k_cu_63c82a70_98474cuda3std3__45__cpo4cendE,(_ZN39_INTERNAL_04828c5d_4_k_cu_63c82a70_98474cuda3std6ranges3__45__cpo4swapE - _ZN39_INTERNAL_04828c5d_4_k_cu_63c82a70_98474cuda3std3__45__cpo4cendE)
_ZN39_INTERNAL_04828c5d_4_k_cu_63c82a70_98474cuda3std3__45__cpo4cendE:
	.zero		1
	.type		_ZN39_INTERNAL_04828c5d_4_k_cu_63c82a70_98474cuda3std6ranges3__45__cpo4swapE,@object
	.size		_ZN39_INTERNAL_04828c5d_4_k_cu_63c82a70_98474cuda3std6ranges3__45__cpo4swapE,(.L_8 - _ZN39_INTERNAL_04828c5d_4_k_cu_63c82a70_98474cuda3std6ranges3__45__cpo4swapE)
_ZN39_INTERNAL_04828c5d_4_k_cu_63c82a70_98474cuda3std6ranges3__45__cpo4swapE:
	.zero		1
.L_8:


//--------------------- .nv.constant0._ZN7cutlass13device_kernelINS_4gemm6kernel13GemmUniversalIN4cute5tupleIJiiiiEEENS1_10collective13CollectiveMmaINS1_34MainloopSm90TmaGmmaWarpSpecializedILi90ENS5_IJNS4_1CILi1EEESB_SB_EEENS1_32KernelTmaWarpSpecializedPingpongEEENS5_IJNSA_ILi64EEENSA_ILi16EEENSA_ILi32EEEEEEaNS5_IJlSB_lEEEaSJ_NS4_8TiledMMAINS4_8MMA_AtomIJNS4_4SM904GMMA26MMA_64x16x32_S32S8S8_SS_TNEEEENS4_6LayoutISC_NS5_IJNSA_ILi0EEESR_SR_EEEEENS5_IJNS4_10UnderscoreESU_SU_EEEEENS4_13SM90_TMA_LOADENS4_14ComposedLayoutINS4_7SwizzleILi1ELi4ELi3EEENS4_18smem_ptr_flag_bitsILi8EEENSQ_INS5_IJNSA_ILi8EEESH_EEENS5_IJSH_SB_EEEEEEEvNS4_8identityESX_S17_vS18_EENS_8epilogue10collective6detail29Sm90TmaWarpSpecializedAdapterINS1B_15DefaultEpilogueIaSJ_SJ_NS1A_6thread17LinearCombinationIaLi1EiiLNS1F_9ScaleType4KindE0ELNS_15FloatRoundStyleE2EaEENS1_15EpilogueDefaultEEEEEvvEEEEvNT_6ParamsE --------------------------
	.section	.nv.constant0._ZN7cutlass13device_kernelINS_4gemm6kernel13GemmUniversalIN4cute5tupleIJiiiiEEENS1_10collective13CollectiveMmaINS1_34MainloopSm90TmaGmmaWarpSpecializedILi90ENS5_IJNS4_1CILi1EEESB_SB_EEENS1_32KernelTmaWarpSpecializedPingpongEEENS5_IJNSA_ILi64EEENSA_ILi16EEENSA_ILi32EEEEEEaNS5_IJlSB_lEEEaSJ_NS4_8TiledMMAINS4_8MMA_AtomIJNS4_4SM904GMMA26MMA_64x16x32_S32S8S8_SS_TNEEEENS4_6LayoutISC_NS5_IJNSA_ILi0EEESR_SR_EEEEENS5_IJNS4_10UnderscoreESU_SU_EEEEENS4_13SM90_TMA_LOADENS4_14ComposedLayoutINS4_7SwizzleILi1ELi4ELi3EEENS4_18smem_ptr_flag_bitsILi8EEENSQ_INS5_IJNSA_ILi8EEESH_EEENS5_IJSH_SB_EEEEEEEvNS4_8identityESX_S17_vS18_EENS_8epilogue10collective6detail29Sm90TmaWarpSpecializedAdapterINS1B_15DefaultEpilogueIaSJ_SJ_NS1A_6thread17LinearCombinationIaLi1EiiLNS1F_9ScaleType4KindE0ELNS_15FloatRoundStyleE2EaEENS1_15EpilogueDefaultEEEEEvvEEEEvNT_6ParamsE,"a",@progbits
	.sectionflags	@""
	.align	4
.nv.constant0._ZN7cutlass13device_kernelINS_4gemm6kernel13GemmUniversalIN4cute5tupleIJiiiiEEENS1_10collective13CollectiveMmaINS1_34MainloopSm90TmaGmmaWarpSpecializedILi90ENS5_IJNS4_1CILi1EEESB_SB_EEENS1_32KernelTmaWarpSpecializedPingpongEEENS5_IJNSA_ILi64EEENSA_ILi16EEENSA_ILi32EEEEEEaNS5_IJlSB_lEEEaSJ_NS4_8TiledMMAINS4_8MMA_AtomIJNS4_4SM904GMMA26MMA_64x16x32_S32S8S8_SS_TNEEEENS4_6LayoutISC_NS5_IJNSA_ILi0EEESR_SR_EEEEENS5_IJNS4_10UnderscoreESU_SU_EEEEENS4_13SM90_TMA_LOADENS4_14ComposedLayoutINS4_7SwizzleILi1ELi4ELi3EEENS4_18smem_ptr_flag_bitsILi8EEENSQ_INS5_IJNSA_ILi8EEESH_EEENS5_IJSH_SB_EEEEEEEvNS4_8identityESX_S17_vS18_EENS_8epilogue10collective6detail29Sm90TmaWarpSpecializedAdapterINS1B_15DefaultEpilogueIaSJ_SJ_NS1A_6thread17LinearCombinationIaLi1EiiLNS1F_9ScaleType4KindE0ELNS_15FloatRoundStyleE2EaEENS1_15EpilogueDefaultEEEEEvvEEEEvNT_6ParamsE:
	.zero		1664


//--------------------- SYMBOLS --------------------------

	.type		.nv.reservedSmem.offset0,@object
	.size		.nv.reservedSmem.offset0,0x4
	.type		__assertfail,@function
